//
// Generated by NVIDIA NVVM Compiler
//
// Compiler Build ID: CL-36424714
// Cuda compilation tools, release 13.0, V13.0.88
// Based on NVVM 20.0.0
//

.version 9.0
.target sm_100
.address_size 64

	// .globl	_Z16reduceNeighboredPiS_j

.visible .entry _Z16reduceNeighboredPiS_j(
	.param .u64 .ptr .align 1 _Z16reduceNeighboredPiS_j_param_0,
	.param .u64 .ptr .align 1 _Z16reduceNeighboredPiS_j_param_1,
	.param .u32 _Z16reduceNeighboredPiS_j_param_2
)
{
	.reg .pred 	%p<6>;
	.reg .b32 	%r<17>;
	.reg .b64 	%rd<13>;

	ld.param.u64 	%rd4, [_Z16reduceNeighboredPiS_j_param_0];
	ld.param.u64 	%rd3, [_Z16reduceNeighboredPiS_j_param_1];
	ld.param.u32 	%r6, [_Z16reduceNeighboredPiS_j_param_2];
	cvta.to.global.u64 	%rd5, %rd4;
	mov.u32 	%r1, %tid.x;
	mov.u32 	%r2, %ctaid.x;
	mov.u32 	%r3, %ntid.x;
	mul.lo.s32 	%r7, %r2, %r3;
	add.s32 	%r8, %r7, %r1;
	mul.wide.u32 	%rd6, %r7, 4;
	add.s64 	%rd1, %rd5, %rd6;
	setp.ge.u32 	%p1, %r8, %r6;
	@%p1 bra 	$L__BB0_8;
	setp.lt.u32 	%p2, %r3, 2;
	@%p2 bra 	$L__BB0_6;
	mul.wide.u32 	%rd7, %r1, 4;
	add.s64 	%rd2, %rd1, %rd7;
	mov.b32 	%r16, 1;
$L__BB0_3:
	shl.b32 	%r5, %r16, 1;
	add.s32 	%r10, %r5, -1;
	and.b32  	%r11, %r10, %r1;
	setp.ne.s32 	%p3, %r11, 0;
	@%p3 bra 	$L__BB0_5;
	mul.wide.s32 	%rd8, %r16, 4;
	add.s64 	%rd9, %rd2, %rd8;
	ld.global.u32 	%r12, [%rd9];
	ld.global.u32 	%r13, [%rd2];
	add.s32 	%r14, %r13, %r12;
	st.global.u32 	[%rd2], %r14;
$L__BB0_5:
	bar.sync 	0;
	setp.lt.u32 	%p4, %r5, %r3;
	mov.u32 	%r16, %r5;
	@%p4 bra 	$L__BB0_3;
$L__BB0_6:
	setp.ne.s32 	%p5, %r1, 0;
	@%p5 bra 	$L__BB0_8;
	ld.global.u32 	%r15, [%rd1];
	cvta.to.global.u64 	%rd10, %rd3;
	mul.wide.u32 	%rd11, %r2, 4;
	add.s64 	%rd12, %rd10, %rd11;
	st.global.u32 	[%rd12], %r15;
$L__BB0_8:
	ret;

}
	// .globl	_Z20reduceNeighboredLessPiS_j
.visible .entry _Z20reduceNeighboredLessPiS_j(
	.param .u64 .ptr .align 1 _Z20reduceNeighboredLessPiS_j_param_0,
	.param .u64 .ptr .align 1 _Z20reduceNeighboredLessPiS_j_param_1,
	.param .u32 _Z20reduceNeighboredLessPiS_j_param_2
)
{
	.reg .pred 	%p<6>;
	.reg .b32 	%r<17>;
	.reg .b64 	%rd<13>;

	ld.param.u64 	%rd3, [_Z20reduceNeighboredLessPiS_j_param_0];
	ld.param.u64 	%rd2, [_Z20reduceNeighboredLessPiS_j_param_1];
	ld.param.u32 	%r7, [_Z20reduceNeighboredLessPiS_j_param_2];
	cvta.to.global.u64 	%rd4, %rd3;
	mov.u32 	%r1, %tid.x;
	mov.u32 	%r2, %ctaid.x;
	mov.u32 	%r3, %ntid.x;
	mul.lo.s32 	%r8, %r2, %r3;
	add.s32 	%r9, %r8, %r1;
	mul.wide.u32 	%rd5, %r8, 4;
	add.s64 	%rd1, %rd4, %rd5;
	setp.ge.u32 	%p1, %r9, %r7;
	@%p1 bra 	$L__BB1_8;
	setp.lt.u32 	%p2, %r3, 2;
	@%p2 bra 	$L__BB1_6;
	mov.b32 	%r16, 1;
$L__BB1_3:
	shl.b32 	%r5, %r16, 1;
	mul.lo.s32 	%r6, %r5, %r1;
	setp.ge.u32 	%p3, %r6, %r3;
	@%p3 bra 	$L__BB1_5;
	add.s32 	%r11, %r6, %r16;
	mul.wide.u32 	%rd6, %r11, 4;
	add.s64 	%rd7, %rd1, %rd6;
	ld.global.u32 	%r12, [%rd7];
	mul.wide.u32 	%rd8, %r6, 4;
	add.s64 	%rd9, %rd1, %rd8;
	ld.global.u32 	%r13, [%rd9];
	add.s32 	%r14, %r13, %r12;
	st.global.u32 	[%rd9], %r14;
$L__BB1_5:
	bar.sync 	0;
	setp.lt.u32 	%p4, %r5, %r3;
	mov.u32 	%r16, %r5;
	@%p4 bra 	$L__BB1_3;
$L__BB1_6:
	setp.ne.s32 	%p5, %r1, 0;
	@%p5 bra 	$L__BB1_8;
	ld.global.u32 	%r15, [%rd1];
	cvta.to.global.u64 	%rd10, %rd2;
	mul.wide.u32 	%rd11, %r2, 4;
	add.s64 	%rd12, %rd10, %rd11;
	st.global.u32 	[%rd12], %r15;
$L__BB1_8:
	ret;

}
	// .globl	_Z17reduceInterleavedPiS_j
.visible .entry _Z17reduceInterleavedPiS_j(
	.param .u64 .ptr .align 1 _Z17reduceInterleavedPiS_j_param_0,
	.param .u64 .ptr .align 1 _Z17reduceInterleavedPiS_j_param_1,
	.param .u32 _Z17reduceInterleavedPiS_j_param_2
)
{
	.reg .pred 	%p<6>;
	.reg .b32 	%r<14>;
	.reg .b64 	%rd<13>;

	ld.param.u64 	%rd4, [_Z17reduceInterleavedPiS_j_param_0];
	ld.param.u64 	%rd3, [_Z17reduceInterleavedPiS_j_param_1];
	ld.param.u32 	%r6, [_Z17reduceInterleavedPiS_j_param_2];
	cvta.to.global.u64 	%rd5, %rd4;
	mov.u32 	%r1, %tid.x;
	mov.u32 	%r2, %ctaid.x;
	mov.u32 	%r13, %ntid.x;
	mul.lo.s32 	%r7, %r2, %r13;
	add.s32 	%r8, %r7, %r1;
	mul.wide.u32 	%rd6, %r7, 4;
	add.s64 	%rd1, %rd5, %rd6;
	setp.ge.u32 	%p1, %r8, %r6;
	@%p1 bra 	$L__BB2_8;
	setp.lt.u32 	%p2, %r13, 2;
	@%p2 bra 	$L__BB2_6;
	mul.wide.u32 	%rd7, %r1, 4;
	add.s64 	%rd2, %rd1, %rd7;
$L__BB2_3:
	shr.u32 	%r5, %r13, 1;
	setp.ge.u32 	%p3, %r1, %r5;
	@%p3 bra 	$L__BB2_5;
	mul.wide.u32 	%rd8, %r5, 4;
	add.s64 	%rd9, %rd2, %rd8;
	ld.global.u32 	%r9, [%rd9];
	ld.global.u32 	%r10, [%rd2];
	add.s32 	%r11, %r10, %r9;
	st.global.u32 	[%rd2], %r11;
$L__BB2_5:
	bar.sync 	0;
	setp.gt.u32 	%p4, %r13, 3;
	mov.u32 	%r13, %r5;
	@%p4 bra 	$L__BB2_3;
$L__BB2_6:
	setp.ne.s32 	%p5, %r1, 0;
	@%p5 bra 	$L__BB2_8;
	ld.global.u32 	%r12, [%rd1];
	cvta.to.global.u64 	%rd10, %rd3;
	mul.wide.u32 	%rd11, %r2, 4;
	add.s64 	%rd12, %rd10, %rd11;
	st.global.u32 	[%rd12], %r12;
$L__BB2_8:
	ret;

}
	// .globl	_Z16reduceUnrolling2PiS_j
.visible .entry _Z16reduceUnrolling2PiS_j(
	.param .u64 .ptr .align 1 _Z16reduceUnrolling2PiS_j_param_0,
	.param .u64 .ptr .align 1 _Z16reduceUnrolling2PiS_j_param_1,
	.param .u32 _Z16reduceUnrolling2PiS_j_param_2
)
{
	.reg .pred 	%p<6>;
	.reg .b32 	%r<19>;
	.reg .b64 	%rd<18>;

	ld.param.u64 	%rd6, [_Z16reduceUnrolling2PiS_j_param_0];
	ld.param.u64 	%rd5, [_Z16reduceUnrolling2PiS_j_param_1];
	ld.param.u32 	%r8, [_Z16reduceUnrolling2PiS_j_param_2];
	cvta.to.global.u64 	%rd1, %rd6;
	mov.u32 	%r1, %tid.x;
	mov.u32 	%r2, %ctaid.x;
	mov.u32 	%r18, %ntid.x;
	mul.lo.s32 	%r9, %r2, %r18;
	shl.b32 	%r10, %r9, 1;
	add.s32 	%r4, %r10, %r1;
	cvt.u64.u32 	%rd2, %r10;
	add.s32 	%r5, %r4, %r18;
	setp.ge.u32 	%p1, %r5, %r8;
	@%p1 bra 	$L__BB3_2;
	mul.wide.u32 	%rd7, %r5, 4;
	add.s64 	%rd8, %rd1, %rd7;
	ld.global.u32 	%r11, [%rd8];
	mul.wide.u32 	%rd9, %r4, 4;
	add.s64 	%rd10, %rd1, %rd9;
	ld.global.u32 	%r12, [%rd10];
	add.s32 	%r13, %r12, %r11;
	st.global.u32 	[%rd10], %r13;
$L__BB3_2:
	shl.b64 	%rd11, %rd2, 2;
	add.s64 	%rd3, %rd1, %rd11;
	bar.sync 	0;
	setp.lt.u32 	%p2, %r18, 2;
	@%p2 bra 	$L__BB3_7;
	mul.wide.u32 	%rd12, %r1, 4;
	add.s64 	%rd4, %rd3, %rd12;
$L__BB3_4:
	shr.u32 	%r7, %r18, 1;
	setp.ge.u32 	%p3, %r1, %r7;
	@%p3 bra 	$L__BB3_6;
	mul.wide.u32 	%rd13, %r7, 4;
	add.s64 	%rd14, %rd4, %rd13;
	ld.global.u32 	%r14, [%rd14];
	ld.global.u32 	%r15, [%rd4];
	add.s32 	%r16, %r15, %r14;
	st.global.u32 	[%rd4], %r16;
$L__BB3_6:
	bar.sync 	0;
	setp.gt.u32 	%p4, %r18, 3;
	mov.u32 	%r18, %r7;
	@%p4 bra 	$L__BB3_4;
$L__BB3_7:
	setp.ne.s32 	%p5, %r1, 0;
	@%p5 bra 	$L__BB3_9;
	ld.global.u32 	%r17, [%rd3];
	cvta.to.global.u64 	%rd15, %rd5;
	mul.wide.u32 	%rd16, %r2, 4;
	add.s64 	%rd17, %rd15, %rd16;
	st.global.u32 	[%rd17], %r17;
$L__BB3_9:
	ret;

}
	// .globl	_Z16reduceUnrolling4PiS_j
.visible .entry _Z16reduceUnrolling4PiS_j(
	.param .u64 .ptr .align 1 _Z16reduceUnrolling4PiS_j_param_0,
	.param .u64 .ptr .align 1 _Z16reduceUnrolling4PiS_j_param_1,
	.param .u32 _Z16reduceUnrolling4PiS_j_param_2
)
{
	.reg .pred 	%p<6>;
	.reg .b32 	%r<26>;
	.reg .b64 	%rd<22>;

	ld.param.u64 	%rd6, [_Z16reduceUnrolling4PiS_j_param_0];
	ld.param.u64 	%rd5, [_Z16reduceUnrolling4PiS_j_param_1];
	ld.param.u32 	%r8, [_Z16reduceUnrolling4PiS_j_param_2];
	cvta.to.global.u64 	%rd1, %rd6;
	mov.u32 	%r1, %tid.x;
	mov.u32 	%r2, %ctaid.x;
	mov.u32 	%r25, %ntid.x;
	mul.lo.s32 	%r9, %r2, %r25;
	shl.b32 	%r10, %r9, 2;
	add.s32 	%r4, %r10, %r1;
	cvt.u64.u32 	%rd2, %r10;
	mad.lo.s32 	%r5, %r25, 3, %r4;
	setp.ge.u32 	%p1, %r5, %r8;
	@%p1 bra 	$L__BB4_2;
	shl.b32 	%r11, %r25, 1;
	sub.s32 	%r12, %r5, %r11;
	mul.wide.u32 	%rd7, %r12, 4;
	add.s64 	%rd8, %rd1, %rd7;
	ld.global.u32 	%r13, [%rd8];
	mul.wide.u32 	%rd9, %r4, 4;
	add.s64 	%rd10, %rd1, %rd9;
	ld.global.u32 	%r14, [%rd10];
	add.s32 	%r15, %r14, %r13;
	add.s32 	%r16, %r12, %r25;
	mul.wide.u32 	%rd11, %r16, 4;
	add.s64 	%rd12, %rd1, %rd11;
	ld.global.u32 	%r17, [%rd12];
	add.s32 	%r18, %r17, %r15;
	mul.wide.u32 	%rd13, %r5, 4;
	add.s64 	%rd14, %rd1, %rd13;
	ld.global.u32 	%r19, [%rd14];
	add.s32 	%r20, %r19, %r18;
	st.global.u32 	[%rd10], %r20;
$L__BB4_2:
	shl.b64 	%rd15, %rd2, 2;
	add.s64 	%rd3, %rd1, %rd15;
	bar.sync 	0;
	setp.lt.u32 	%p2, %r25, 2;
	@%p2 bra 	$L__BB4_7;
	mul.wide.u32 	%rd16, %r1, 4;
	add.s64 	%rd4, %rd3, %rd16;
$L__BB4_4:
	shr.u32 	%r7, %r25, 1;
	setp.ge.u32 	%p3, %r1, %r7;
	@%p3 bra 	$L__BB4_6;
	mul.wide.u32 	%rd17, %r7, 4;
	add.s64 	%rd18, %rd4, %rd17;
	ld.global.u32 	%r21, [%rd18];
	ld.global.u32 	%r22, [%rd4];
	add.s32 	%r23, %r22, %r21;
	st.global.u32 	[%rd4], %r23;
$L__BB4_6:
	bar.sync 	0;
	setp.gt.u32 	%p4, %r25, 3;
	mov.u32 	%r25, %r7;
	@%p4 bra 	$L__BB4_4;
$L__BB4_7:
	setp.ne.s32 	%p5, %r1, 0;
	@%p5 bra 	$L__BB4_9;
	ld.global.u32 	%r24, [%rd3];
	cvta.to.global.u64 	%rd19, %rd5;
	mul.wide.u32 	%rd20, %r2, 4;
	add.s64 	%rd21, %rd19, %rd20;
	st.global.u32 	[%rd21], %r24;
$L__BB4_9:
	ret;

}
	// .globl	_Z16reduceUnrolling8PiS_j
.visible .entry _Z16reduceUnrolling8PiS_j(
	.param .u64 .ptr .align 1 _Z16reduceUnrolling8PiS_j_param_0,
	.param .u64 .ptr .align 1 _Z16reduceUnrolling8PiS_j_param_1,
	.param .u32 _Z16reduceUnrolling8PiS_j_param_2
)
{
	.reg .pred 	%p<6>;
	.reg .b32 	%r<37>;
	.reg .b64 	%rd<30>;

	ld.param.u64 	%rd6, [_Z16reduceUnrolling8PiS_j_param_0];
	ld.param.u64 	%rd5, [_Z16reduceUnrolling8PiS_j_param_1];
	ld.param.u32 	%r8, [_Z16reduceUnrolling8PiS_j_param_2];
	cvta.to.global.u64 	%rd1, %rd6;
	mov.u32 	%r1, %tid.x;
	mov.u32 	%r2, %ctaid.x;
	mov.u32 	%r36, %ntid.x;
	mul.lo.s32 	%r9, %r2, %r36;
	shl.b32 	%r10, %r9, 3;
	add.s32 	%r4, %r10, %r1;
	cvt.u64.u32 	%rd2, %r10;
	mad.lo.s32 	%r5, %r36, 7, %r4;
	setp.ge.u32 	%p1, %r5, %r8;
	@%p1 bra 	$L__BB5_2;
	mad.lo.s32 	%r11, %r36, -6, %r5;
	mul.wide.u32 	%rd7, %r11, 4;
	add.s64 	%rd8, %rd1, %rd7;
	ld.global.u32 	%r12, [%rd8];
	mul.wide.u32 	%rd9, %r4, 4;
	add.s64 	%rd10, %rd1, %rd9;
	ld.global.u32 	%r13, [%rd10];
	add.s32 	%r14, %r13, %r12;
	add.s32 	%r15, %r11, %r36;
	mul.wide.u32 	%rd11, %r15, 4;
	add.s64 	%rd12, %rd1, %rd11;
	ld.global.u32 	%r16, [%rd12];
	add.s32 	%r17, %r16, %r14;
	add.s32 	%r18, %r15, %r36;
	mul.wide.u32 	%rd13, %r18, 4;
	add.s64 	%rd14, %rd1, %rd13;
	ld.global.u32 	%r19, [%rd14];
	add.s32 	%r20, %r19, %r17;
	add.s32 	%r21, %r18, %r36;
	mul.wide.u32 	%rd15, %r21, 4;
	add.s64 	%rd16, %rd1, %rd15;
	ld.global.u32 	%r22, [%rd16];
	add.s32 	%r23, %r22, %r20;
	add.s32 	%r24, %r21, %r36;
	mul.wide.u32 	%rd17, %r24, 4;
	add.s64 	%rd18, %rd1, %rd17;
	ld.global.u32 	%r25, [%rd18];
	add.s32 	%r26, %r25, %r23;
	add.s32 	%r27, %r24, %r36;
	mul.wide.u32 	%rd19, %r27, 4;
	add.s64 	%rd20, %rd1, %rd19;
	ld.global.u32 	%r28, [%rd20];
	add.s32 	%r29, %r28, %r26;
	mul.wide.u32 	%rd21, %r5, 4;
	add.s64 	%rd22, %rd1, %rd21;
	ld.global.u32 	%r30, [%rd22];
	add.s32 	%r31, %r30, %r29;
	st.global.u32 	[%rd10], %r31;
$L__BB5_2:
	shl.b64 	%rd23, %rd2, 2;
	add.s64 	%rd3, %rd1, %rd23;
	bar.sync 	0;
	setp.lt.u32 	%p2, %r36, 2;
	@%p2 bra 	$L__BB5_7;
	mul.wide.u32 	%rd24, %r1, 4;
	add.s64 	%rd4, %rd3, %rd24;
$L__BB5_4:
	shr.u32 	%r7, %r36, 1;
	setp.ge.u32 	%p3, %r1, %r7;
	@%p3 bra 	$L__BB5_6;
	mul.wide.u32 	%rd25, %r7, 4;
	add.s64 	%rd26, %rd4, %rd25;
	ld.global.u32 	%r32, [%rd26];
	ld.global.u32 	%r33, [%rd4];
	add.s32 	%r34, %r33, %r32;
	st.global.u32 	[%rd4], %r34;
$L__BB5_6:
	bar.sync 	0;
	setp.gt.u32 	%p4, %r36, 3;
	mov.u32 	%r36, %r7;
	@%p4 bra 	$L__BB5_4;
$L__BB5_7:
	setp.ne.s32 	%p5, %r1, 0;
	@%p5 bra 	$L__BB5_9;
	ld.global.u32 	%r35, [%rd3];
	cvta.to.global.u64 	%rd27, %rd5;
	mul.wide.u32 	%rd28, %r2, 4;
	add.s64 	%rd29, %rd27, %rd28;
	st.global.u32 	[%rd29], %r35;
$L__BB5_9:
	ret;

}
	// .globl	_Z21reduceUnrollingWarps8PiS_j
.visible .entry _Z21reduceUnrollingWarps8PiS_j(
	.param .u64 .ptr .align 1 _Z21reduceUnrollingWarps8PiS_j_param_0,
	.param .u64 .ptr .align 1 _Z21reduceUnrollingWarps8PiS_j_param_1,
	.param .u32 _Z21reduceUnrollingWarps8PiS_j_param_2
)
{
	.reg .pred 	%p<7>;
	.reg .b32 	%r<55>;
	.reg .b64 	%rd<30>;

	ld.param.u64 	%rd6, [_Z21reduceUnrollingWarps8PiS_j_param_0];
	ld.param.u64 	%rd5, [_Z21reduceUnrollingWarps8PiS_j_param_1];
	ld.param.u32 	%r8, [_Z21reduceUnrollingWarps8PiS_j_param_2];
	cvta.to.global.u64 	%rd1, %rd6;
	mov.u32 	%r1, %tid.x;
	mov.u32 	%r2, %ctaid.x;
	mov.u32 	%r54, %ntid.x;
	mul.lo.s32 	%r9, %r2, %r54;
	shl.b32 	%r10, %r9, 3;
	add.s32 	%r4, %r10, %r1;
	cvt.u64.u32 	%rd2, %r10;
	mad.lo.s32 	%r5, %r54, 7, %r4;
	setp.ge.u32 	%p1, %r5, %r8;
	@%p1 bra 	$L__BB6_2;
	mad.lo.s32 	%r11, %r54, -6, %r5;
	mul.wide.u32 	%rd7, %r11, 4;
	add.s64 	%rd8, %rd1, %rd7;
	ld.global.u32 	%r12, [%rd8];
	mul.wide.u32 	%rd9, %r4, 4;
	add.s64 	%rd10, %rd1, %rd9;
	ld.global.u32 	%r13, [%rd10];
	add.s32 	%r14, %r13, %r12;
	add.s32 	%r15, %r11, %r54;
	mul.wide.u32 	%rd11, %r15, 4;
	add.s64 	%rd12, %rd1, %rd11;
	ld.global.u32 	%r16, [%rd12];
	add.s32 	%r17, %r16, %r14;
	add.s32 	%r18, %r15, %r54;
	mul.wide.u32 	%rd13, %r18, 4;
	add.s64 	%rd14, %rd1, %rd13;
	ld.global.u32 	%r19, [%rd14];
	add.s32 	%r20, %r19, %r17;
	add.s32 	%r21, %r18, %r54;
	mul.wide.u32 	%rd15, %r21, 4;
	add.s64 	%rd16, %rd1, %rd15;
	ld.global.u32 	%r22, [%rd16];
	add.s32 	%r23, %r22, %r20;
	add.s32 	%r24, %r21, %r54;
	mul.wide.u32 	%rd17, %r24, 4;
	add.s64 	%rd18, %rd1, %rd17;
	ld.global.u32 	%r25, [%rd18];
	add.s32 	%r26, %r25, %r23;
	add.s32 	%r27, %r24, %r54;
	mul.wide.u32 	%rd19, %r27, 4;
	add.s64 	%rd20, %rd1, %rd19;
	ld.global.u32 	%r28, [%rd20];
	add.s32 	%r29, %r28, %r26;
	mul.wide.u32 	%rd21, %r5, 4;
	add.s64 	%rd22, %rd1, %rd21;
	ld.global.u32 	%r30, [%rd22];
	add.s32 	%r31, %r30, %r29;
	st.global.u32 	[%rd10], %r31;
$L__BB6_2:
	shl.b64 	%rd23, %rd2, 2;
	add.s64 	%rd3, %rd1, %rd23;
	bar.sync 	0;
	setp.lt.u32 	%p2, %r54, 66;
	mul.wide.u32 	%rd24, %r1, 4;
	add.s64 	%rd4, %rd3, %rd24;
	@%p2 bra 	$L__BB6_6;
$L__BB6_3:
	shr.u32 	%r7, %r54, 1;
	setp.ge.u32 	%p3, %r1, %r7;
	@%p3 bra 	$L__BB6_5;
	mul.wide.u32 	%rd25, %r7, 4;
	add.s64 	%rd26, %rd4, %rd25;
	ld.global.u32 	%r32, [%rd26];
	ld.global.u32 	%r33, [%rd4];
	add.s32 	%r34, %r33, %r32;
	st.global.u32 	[%rd4], %r34;
$L__BB6_5:
	bar.sync 	0;
	setp.gt.u32 	%p4, %r54, 131;
	mov.u32 	%r54, %r7;
	@%p4 bra 	$L__BB6_3;
$L__BB6_6:
	setp.gt.u32 	%p5, %r1, 31;
	@%p5 bra 	$L__BB6_9;
	ld.volatile.global.u32 	%r35, [%rd4+128];
	ld.volatile.global.u32 	%r36, [%rd4];
	add.s32 	%r37, %r36, %r35;
	st.volatile.global.u32 	[%rd4], %r37;
	ld.volatile.global.u32 	%r38, [%rd4+64];
	ld.volatile.global.u32 	%r39, [%rd4];
	add.s32 	%r40, %r39, %r38;
	st.volatile.global.u32 	[%rd4], %r40;
	ld.volatile.global.u32 	%r41, [%rd4+32];
	ld.volatile.global.u32 	%r42, [%rd4];
	add.s32 	%r43, %r42, %r41;
	st.volatile.global.u32 	[%rd4], %r43;
	ld.volatile.global.u32 	%r44, [%rd4+16];
	ld.volatile.global.u32 	%r45, [%rd4];
	add.s32 	%r46, %r45, %r44;
	st.volatile.global.u32 	[%rd4], %r46;
	ld.volatile.global.u32 	%r47, [%rd4+8];
	ld.volatile.global.u32 	%r48, [%rd4];
	add.s32 	%r49, %r48, %r47;
	st.volatile.global.u32 	[%rd4], %r49;
	ld.volatile.global.u32 	%r50, [%rd4+4];
	ld.volatile.global.u32 	%r51, [%rd4];
	add.s32 	%r52, %r51, %r50;
	st.volatile.global.u32 	[%rd4], %r52;
	setp.ne.s32 	%p6, %r1, 0;
	@%p6 bra 	$L__BB6_9;
	ld.global.u32 	%r53, [%rd3];
	cvta.to.global.u64 	%rd27, %rd5;
	mul.wide.u32 	%rd28, %r2, 4;
	add.s64 	%rd29, %rd27, %rd28;
	st.global.u32 	[%rd29], %r53;
$L__BB6_9:
	ret;

}
	// .globl	_Z29reduceCompleteUnrollingWarps8PiS_j
.visible .entry _Z29reduceCompleteUnrollingWarps8PiS_j(
	.param .u64 .ptr .align 1 _Z29reduceCompleteUnrollingWarps8PiS_j_param_0,
	.param .u64 .ptr .align 1 _Z29reduceCompleteUnrollingWarps8PiS_j_param_1,
	.param .u32 _Z29reduceCompleteUnrollingWarps8PiS_j_param_2
)
{
	.reg .pred 	%p<16>;
	.reg .b32 	%r<65>;
	.reg .b64 	%rd<28>;

	ld.param.u64 	%rd6, [_Z29reduceCompleteUnrollingWarps8PiS_j_param_0];
	ld.param.u64 	%rd5, [_Z29reduceCompleteUnrollingWarps8PiS_j_param_1];
	ld.param.u32 	%r6, [_Z29reduceCompleteUnrollingWarps8PiS_j_param_2];
	cvta.to.global.u64 	%rd1, %rd6;
	mov.u32 	%r1, %tid.x;
	mov.u32 	%r2, %ctaid.x;
	mov.u32 	%r3, %ntid.x;
	mul.lo.s32 	%r7, %r2, %r3;
	shl.b32 	%r8, %r7, 3;
	add.s32 	%r4, %r8, %r1;
	cvt.u64.u32 	%rd2, %r8;
	mad.lo.s32 	%r5, %r3, 7, %r4;
	setp.ge.u32 	%p1, %r5, %r6;
	@%p1 bra 	$L__BB7_2;
	mad.lo.s32 	%r9, %r3, -6, %r5;
	mul.wide.u32 	%rd7, %r9, 4;
	add.s64 	%rd8, %rd1, %rd7;
	ld.global.u32 	%r10, [%rd8];
	mul.wide.u32 	%rd9, %r4, 4;
	add.s64 	%rd10, %rd1, %rd9;
	ld.global.u32 	%r11, [%rd10];
	add.s32 	%r12, %r11, %r10;
	add.s32 	%r13, %r9, %r3;
	mul.wide.u32 	%rd11, %r13, 4;
	add.s64 	%rd12, %rd1, %rd11;
	ld.global.u32 	%r14, [%rd12];
	add.s32 	%r15, %r14, %r12;
	add.s32 	%r16, %r13, %r3;
	mul.wide.u32 	%rd13, %r16, 4;
	add.s64 	%rd14, %rd1, %rd13;
	ld.global.u32 	%r17, [%rd14];
	add.s32 	%r18, %r17, %r15;
	add.s32 	%r19, %r16, %r3;
	mul.wide.u32 	%rd15, %r19, 4;
	add.s64 	%rd16, %rd1, %rd15;
	ld.global.u32 	%r20, [%rd16];
	add.s32 	%r21, %r20, %r18;
	add.s32 	%r22, %r19, %r3;
	mul.wide.u32 	%rd17, %r22, 4;
	add.s64 	%rd18, %rd1, %rd17;
	ld.global.u32 	%r23, [%rd18];
	add.s32 	%r24, %r23, %r21;
	add.s32 	%r25, %r22, %r3;
	mul.wide.u32 	%rd19, %r25, 4;
	add.s64 	%rd20, %rd1, %rd19;
	ld.global.u32 	%r26, [%rd20];
	add.s32 	%r27, %r26, %r24;
	mul.wide.u32 	%rd21, %r5, 4;
	add.s64 	%rd22, %rd1, %rd21;
	ld.global.u32 	%r28, [%rd22];
	add.s32 	%r29, %r28, %r27;
	st.global.u32 	[%rd10], %r29;
$L__BB7_2:
	shl.b64 	%rd23, %rd2, 2;
	add.s64 	%rd3, %rd1, %rd23;
	bar.sync 	0;
	setp.lt.u32 	%p2, %r3, 1024;
	setp.gt.u32 	%p3, %r1, 511;
	mul.wide.u32 	%rd24, %r1, 4;
	add.s64 	%rd4, %rd3, %rd24;
	or.pred  	%p4, %p2, %p3;
	@%p4 bra 	$L__BB7_4;
	ld.global.u32 	%r31, [%rd4+2048];
	ld.global.u32 	%r32, [%rd4];
	add.s32 	%r33, %r32, %r31;
	st.global.u32 	[%rd4], %r33;
$L__BB7_4:
	bar.sync 	0;
	setp.lt.u32 	%p5, %r3, 512;
	setp.gt.u32 	%p6, %r1, 255;
	or.pred  	%p7, %p5, %p6;
	@%p7 bra 	$L__BB7_6;
	ld.global.u32 	%r35, [%rd4+1024];
	ld.global.u32 	%r36, [%rd4];
	add.s32 	%r37, %r36, %r35;
	st.global.u32 	[%rd4], %r37;
$L__BB7_6:
	bar.sync 	0;
	setp.lt.u32 	%p8, %r3, 256;
	setp.gt.u32 	%p9, %r1, 127;
	or.pred  	%p10, %p8, %p9;
	@%p10 bra 	$L__BB7_8;
	ld.global.u32 	%r39, [%rd4+512];
	ld.global.u32 	%r40, [%rd4];
	add.s32 	%r41, %r40, %r39;
	st.global.u32 	[%rd4], %r41;
$L__BB7_8:
	bar.sync 	0;
	setp.lt.u32 	%p11, %r3, 128;
	setp.gt.u32 	%p12, %r1, 63;
	or.pred  	%p13, %p11, %p12;
	@%p13 bra 	$L__BB7_10;
	ld.global.u32 	%r43, [%rd4+256];
	ld.global.u32 	%r44, [%rd4];
	add.s32 	%r45, %r44, %r43;
	st.global.u32 	[%rd4], %r45;
$L__BB7_10:
	bar.sync 	0;
	setp.gt.u32 	%p14, %r1, 31;
	@%p14 bra 	$L__BB7_13;
	ld.volatile.global.u32 	%r46, [%rd4+128];
	ld.volatile.global.u32 	%r47, [%rd4];
	add.s32 	%r48, %r47, %r46;
	st.volatile.global.u32 	[%rd4], %r48;
	ld.volatile.global.u32 	%r49, [%rd4+64];
	ld.volatile.global.u32 	%r50, [%rd4];
	add.s32 	%r51, %r50, %r49;
	st.volatile.global.u32 	[%rd4], %r51;
	ld.volatile.global.u32 	%r52, [%rd4+32];
	ld.volatile.global.u32 	%r53, [%rd4];
	add.s32 	%r54, %r53, %r52;
	st.volatile.global.u32 	[%rd4], %r54;
	ld.volatile.global.u32 	%r55, [%rd4+16];
	ld.volatile.global.u32 	%r56, [%rd4];
	add.s32 	%r57, %r56, %r55;
	st.volatile.global.u32 	[%rd4], %r57;
	ld.volatile.global.u32 	%r58, [%rd4+8];
	ld.volatile.global.u32 	%r59, [%rd4];
	add.s32 	%r60, %r59, %r58;
	st.volatile.global.u32 	[%rd4], %r60;
	ld.volatile.global.u32 	%r61, [%rd4+4];
	ld.volatile.global.u32 	%r62, [%rd4];
	add.s32 	%r63, %r62, %r61;
	st.volatile.global.u32 	[%rd4], %r63;
	setp.ne.s32 	%p15, %r1, 0;
	@%p15 bra 	$L__BB7_13;
	ld.global.u32 	%r64, [%rd3];
	cvta.to.global.u64 	%rd25, %rd5;
	mul.wide.u32 	%rd26, %r2, 4;
	add.s64 	%rd27, %rd25, %rd26;
	st.global.u32 	[%rd27], %r64;
$L__BB7_13:
	ret;

}
	// .globl	_Z28reduceCompleteUnrollingWarpsILj1024EEvPiS0_j
.visible .entry _Z28reduceCompleteUnrollingWarpsILj1024EEvPiS0_j(
	.param .u64 .ptr .align 1 _Z28reduceCompleteUnrollingWarpsILj1024EEvPiS0_j_param_0,
	.param .u64 .ptr .align 1 _Z28reduceCompleteUnrollingWarpsILj1024EEvPiS0_j_param_1,
	.param .u32 _Z28reduceCompleteUnrollingWarpsILj1024EEvPiS0_j_param_2
)
{
	.reg .pred 	%p<8>;
	.reg .b32 	%r<61>;
	.reg .b64 	%rd<28>;

	ld.param.u64 	%rd6, [_Z28reduceCompleteUnrollingWarpsILj1024EEvPiS0_j_param_0];
	ld.param.u64 	%rd5, [_Z28reduceCompleteUnrollingWarpsILj1024EEvPiS0_j_param_1];
	ld.param.u32 	%r6, [_Z28reduceCompleteUnrollingWarpsILj1024EEvPiS0_j_param_2];
	cvta.to.global.u64 	%rd1, %rd6;
	mov.u32 	%r1, %tid.x;
	mov.u32 	%r2, %ctaid.x;
	mov.u32 	%r3, %ntid.x;
	mul.lo.s32 	%r7, %r2, %r3;
	shl.b32 	%r8, %r7, 3;
	add.s32 	%r4, %r8, %r1;
	cvt.u64.u32 	%rd2, %r8;
	mad.lo.s32 	%r5, %r3, 7, %r4;
	setp.ge.u32 	%p1, %r5, %r6;
	@%p1 bra 	$L__BB8_2;
	mad.lo.s32 	%r9, %r3, -6, %r5;
	mul.wide.u32 	%rd7, %r9, 4;
	add.s64 	%rd8, %rd1, %rd7;
	ld.global.u32 	%r10, [%rd8];
	mul.wide.u32 	%rd9, %r4, 4;
	add.s64 	%rd10, %rd1, %rd9;
	ld.global.u32 	%r11, [%rd10];
	add.s32 	%r12, %r11, %r10;
	add.s32 	%r13, %r9, %r3;
	mul.wide.u32 	%rd11, %r13, 4;
	add.s64 	%rd12, %rd1, %rd11;
	ld.global.u32 	%r14, [%rd12];
	add.s32 	%r15, %r14, %r12;
	add.s32 	%r16, %r13, %r3;
	mul.wide.u32 	%rd13, %r16, 4;
	add.s64 	%rd14, %rd1, %rd13;
	ld.global.u32 	%r17, [%rd14];
	add.s32 	%r18, %r17, %r15;
	add.s32 	%r19, %r16, %r3;
	mul.wide.u32 	%rd15, %r19, 4;
	add.s64 	%rd16, %rd1, %rd15;
	ld.global.u32 	%r20, [%rd16];
	add.s32 	%r21, %r20, %r18;
	add.s32 	%r22, %r19, %r3;
	mul.wide.u32 	%rd17, %r22, 4;
	add.s64 	%rd18, %rd1, %rd17;
	ld.global.u32 	%r23, [%rd18];
	add.s32 	%r24, %r23, %r21;
	add.s32 	%r25, %r22, %r3;
	mul.wide.u32 	%rd19, %r25, 4;
	add.s64 	%rd20, %rd1, %rd19;
	ld.global.u32 	%r26, [%rd20];
	add.s32 	%r27, %r26, %r24;
	mul.wide.u32 	%rd21, %r5, 4;
	add.s64 	%rd22, %rd1, %rd21;
	ld.global.u32 	%r28, [%rd22];
	add.s32 	%r29, %r28, %r27;
	st.global.u32 	[%rd10], %r29;
$L__BB8_2:
	shl.b64 	%rd23, %rd2, 2;
	add.s64 	%rd3, %rd1, %rd23;
	bar.sync 	0;
	setp.gt.u32 	%p2, %r1, 511;
	mul.wide.u32 	%rd24, %r1, 4;
	add.s64 	%rd4, %rd3, %rd24;
	@%p2 bra 	$L__BB8_4;
	ld.global.u32 	%r30, [%rd4+2048];
	ld.global.u32 	%r31, [%rd4];
	add.s32 	%r32, %r31, %r30;
	st.global.u32 	[%rd4], %r32;
$L__BB8_4:
	bar.sync 	0;
	setp.gt.u32 	%p3, %r1, 255;
	@%p3 bra 	$L__BB8_6;
	ld.global.u32 	%r33, [%rd4+1024];
	ld.global.u32 	%r34, [%rd4];
	add.s32 	%r35, %r34, %r33;
	st.global.u32 	[%rd4], %r35;
$L__BB8_6:
	bar.sync 	0;
	setp.gt.u32 	%p4, %r1, 127;
	@%p4 bra 	$L__BB8_8;
	ld.global.u32 	%r36, [%rd4+512];
	ld.global.u32 	%r37, [%rd4];
	add.s32 	%r38, %r37, %r36;
	st.global.u32 	[%rd4], %r38;
$L__BB8_8:
	bar.sync 	0;
	setp.gt.u32 	%p5, %r1, 63;
	@%p5 bra 	$L__BB8_10;
	ld.global.u32 	%r39, [%rd4+256];
	ld.global.u32 	%r40, [%rd4];
	add.s32 	%r41, %r40, %r39;
	st.global.u32 	[%rd4], %r41;
$L__BB8_10:
	bar.sync 	0;
	setp.gt.u32 	%p6, %r1, 31;
	@%p6 bra 	$L__BB8_13;
	ld.volatile.global.u32 	%r42, [%rd4+128];
	ld.volatile.global.u32 	%r43, [%rd4];
	add.s32 	%r44, %r43, %r42;
	st.volatile.global.u32 	[%rd4], %r44;
	ld.volatile.global.u32 	%r45, [%rd4+64];
	ld.volatile.global.u32 	%r46, [%rd4];
	add.s32 	%r47, %r46, %r45;
	st.volatile.global.u32 	[%rd4], %r47;
	ld.volatile.global.u32 	%r48, [%rd4+32];
	ld.volatile.global.u32 	%r49, [%rd4];
	add.s32 	%r50, %r49, %r48;
	st.volatile.global.u32 	[%rd4], %r50;
	ld.volatile.global.u32 	%r51, [%rd4+16];
	ld.volatile.global.u32 	%r52, [%rd4];
	add.s32 	%r53, %r52, %r51;
	st.volatile.global.u32 	[%rd4], %r53;
	ld.volatile.global.u32 	%r54, [%rd4+8];
	ld.volatile.global.u32 	%r55, [%rd4];
	add.s32 	%r56, %r55, %r54;
	st.volatile.global.u32 	[%rd4], %r56;
	ld.volatile.global.u32 	%r57, [%rd4+4];
	ld.volatile.global.u32 	%r58, [%rd4];
	add.s32 	%r59, %r58, %r57;
	st.volatile.global.u32 	[%rd4], %r59;
	setp.ne.s32 	%p7, %r1, 0;
	@%p7 bra 	$L__BB8_13;
	ld.global.u32 	%r60, [%rd3];
	cvta.to.global.u64 	%rd25, %rd5;
	mul.wide.u32 	%rd26, %r2, 4;
	add.s64 	%rd27, %rd25, %rd26;
	st.global.u32 	[%rd27], %r60;
$L__BB8_13:
	ret;

}
	// .globl	_Z28reduceCompleteUnrollingWarpsILj512EEvPiS0_j
.visible .entry _Z28reduceCompleteUnrollingWarpsILj512EEvPiS0_j(
	.param .u64 .ptr .align 1 _Z28reduceCompleteUnrollingWarpsILj512EEvPiS0_j_param_0,
	.param .u64 .ptr .align 1 _Z28reduceCompleteUnrollingWarpsILj512EEvPiS0_j_param_1,
	.param .u32 _Z28reduceCompleteUnrollingWarpsILj512EEvPiS0_j_param_2
)
{
	.reg .pred 	%p<7>;
	.reg .b32 	%r<58>;
	.reg .b64 	%rd<28>;

	ld.param.u64 	%rd6, [_Z28reduceCompleteUnrollingWarpsILj512EEvPiS0_j_param_0];
	ld.param.u64 	%rd5, [_Z28reduceCompleteUnrollingWarpsILj512EEvPiS0_j_param_1];
	ld.param.u32 	%r6, [_Z28reduceCompleteUnrollingWarpsILj512EEvPiS0_j_param_2];
	cvta.to.global.u64 	%rd1, %rd6;
	mov.u32 	%r1, %tid.x;
	mov.u32 	%r2, %ctaid.x;
	mov.u32 	%r3, %ntid.x;
	mul.lo.s32 	%r7, %r2, %r3;
	shl.b32 	%r8, %r7, 3;
	add.s32 	%r4, %r8, %r1;
	cvt.u64.u32 	%rd2, %r8;
	mad.lo.s32 	%r5, %r3, 7, %r4;
	setp.ge.u32 	%p1, %r5, %r6;
	@%p1 bra 	$L__BB9_2;
	mad.lo.s32 	%r9, %r3, -6, %r5;
	mul.wide.u32 	%rd7, %r9, 4;
	add.s64 	%rd8, %rd1, %rd7;
	ld.global.u32 	%r10, [%rd8];
	mul.wide.u32 	%rd9, %r4, 4;
	add.s64 	%rd10, %rd1, %rd9;
	ld.global.u32 	%r11, [%rd10];
	add.s32 	%r12, %r11, %r10;
	add.s32 	%r13, %r9, %r3;
	mul.wide.u32 	%rd11, %r13, 4;
	add.s64 	%rd12, %rd1, %rd11;
	ld.global.u32 	%r14, [%rd12];
	add.s32 	%r15, %r14, %r12;
	add.s32 	%r16, %r13, %r3;
	mul.wide.u32 	%rd13, %r16, 4;
	add.s64 	%rd14, %rd1, %rd13;
	ld.global.u32 	%r17, [%rd14];
	add.s32 	%r18, %r17, %r15;
	add.s32 	%r19, %r16, %r3;
	mul.wide.u32 	%rd15, %r19, 4;
	add.s64 	%rd16, %rd1, %rd15;
	ld.global.u32 	%r20, [%rd16];
	add.s32 	%r21, %r20, %r18;
	add.s32 	%r22, %r19, %r3;
	mul.wide.u32 	%rd17, %r22, 4;
	add.s64 	%rd18, %rd1, %rd17;
	ld.global.u32 	%r23, [%rd18];
	add.s32 	%r24, %r23, %r21;
	add.s32 	%r25, %r22, %r3;
	mul.wide.u32 	%rd19, %r25, 4;
	add.s64 	%rd20, %rd1, %rd19;
	ld.global.u32 	%r26, [%rd20];
	add.s32 	%r27, %r26, %r24;
	mul.wide.u32 	%rd21, %r5, 4;
	add.s64 	%rd22, %rd1, %rd21;
	ld.global.u32 	%r28, [%rd22];
	add.s32 	%r29, %r28, %r27;
	st.global.u32 	[%rd10], %r29;
$L__BB9_2:
	shl.b64 	%rd23, %rd2, 2;
	add.s64 	%rd3, %rd1, %rd23;
	bar.sync 	0;
	bar.sync 	0;
	setp.gt.u32 	%p2, %r1, 255;
	mul.wide.u32 	%rd24, %r1, 4;
	add.s64 	%rd4, %rd3, %rd24;
	@%p2 bra 	$L__BB9_4;
	ld.global.u32 	%r30, [%rd4+1024];
	ld.global.u32 	%r31, [%rd4];
	add.s32 	%r32, %r31, %r30;
	st.global.u32 	[%rd4], %r32;
$L__BB9_4:
	bar.sync 	0;
	setp.gt.u32 	%p3, %r1, 127;
	@%p3 bra 	$L__BB9_6;
	ld.global.u32 	%r33, [%rd4+512];
	ld.global.u32 	%r34, [%rd4];
	add.s32 	%r35, %r34, %r33;
	st.global.u32 	[%rd4], %r35;
$L__BB9_6:
	bar.sync 	0;
	setp.gt.u32 	%p4, %r1, 63;
	@%p4 bra 	$L__BB9_8;
	ld.global.u32 	%r36, [%rd4+256];
	ld.global.u32 	%r37, [%rd4];
	add.s32 	%r38, %r37, %r36;
	st.global.u32 	[%rd4], %r38;
$L__BB9_8:
	bar.sync 	0;
	setp.gt.u32 	%p5, %r1, 31;
	@%p5 bra 	$L__BB9_11;
	ld.volatile.global.u32 	%r39, [%rd4+128];
	ld.volatile.global.u32 	%r40, [%rd4];
	add.s32 	%r41, %r40, %r39;
	st.volatile.global.u32 	[%rd4], %r41;
	ld.volatile.global.u32 	%r42, [%rd4+64];
	ld.volatile.global.u32 	%r43, [%rd4];
	add.s32 	%r44, %r43, %r42;
	st.volatile.global.u32 	[%rd4], %r44;
	ld.volatile.global.u32 	%r45, [%rd4+32];
	ld.volatile.global.u32 	%r46, [%rd4];
	add.s32 	%r47, %r46, %r45;
	st.volatile.global.u32 	[%rd4], %r47;
	ld.volatile.global.u32 	%r48, [%rd4+16];
	ld.volatile.global.u32 	%r49, [%rd4];
	add.s32 	%r50, %r49, %r48;
	st.volatile.global.u32 	[%rd4], %r50;
	ld.volatile.global.u32 	%r51, [%rd4+8];
	ld.volatile.global.u32 	%r52, [%rd4];
	add.s32 	%r53, %r52, %r51;
	st.volatile.global.u32 	[%rd4], %r53;
	ld.volatile.global.u32 	%r54, [%rd4+4];
	ld.volatile.global.u32 	%r55, [%rd4];
	add.s32 	%r56, %r55, %r54;
	st.volatile.global.u32 	[%rd4], %r56;
	setp.ne.s32 	%p6, %r1, 0;
	@%p6 bra 	$L__BB9_11;
	ld.global.u32 	%r57, [%rd3];
	cvta.to.global.u64 	%rd25, %rd5;
	mul.wide.u32 	%rd26, %r2, 4;
	add.s64 	%rd27, %rd25, %rd26;
	st.global.u32 	[%rd27], %r57;
$L__BB9_11:
	ret;

}
	// .globl	_Z28reduceCompleteUnrollingWarpsILj256EEvPiS0_j
.visible .entry _Z28reduceCompleteUnrollingWarpsILj256EEvPiS0_j(
	.param .u64 .ptr .align 1 _Z28reduceCompleteUnrollingWarpsILj256EEvPiS0_j_param_0,
	.param .u64 .ptr .align 1 _Z28reduceCompleteUnrollingWarpsILj256EEvPiS0_j_param_1,
	.param .u32 _Z28reduceCompleteUnrollingWarpsILj256EEvPiS0_j_param_2
)
{
	.reg .pred 	%p<6>;
	.reg .b32 	%r<55>;
	.reg .b64 	%rd<28>;

	ld.param.u64 	%rd6, [_Z28reduceCompleteUnrollingWarpsILj256EEvPiS0_j_param_0];
	ld.param.u64 	%rd5, [_Z28reduceCompleteUnrollingWarpsILj256EEvPiS0_j_param_1];
	ld.param.u32 	%r6, [_Z28reduceCompleteUnrollingWarpsILj256EEvPiS0_j_param_2];
	cvta.to.global.u64 	%rd1, %rd6;
	mov.u32 	%r1, %tid.x;
	mov.u32 	%r2, %ctaid.x;
	mov.u32 	%r3, %ntid.x;
	mul.lo.s32 	%r7, %r2, %r3;
	shl.b32 	%r8, %r7, 3;
	add.s32 	%r4, %r8, %r1;
	cvt.u64.u32 	%rd2, %r8;
	mad.lo.s32 	%r5, %r3, 7, %r4;
	setp.ge.u32 	%p1, %r5, %r6;
	@%p1 bra 	$L__BB10_2;
	mad.lo.s32 	%r9, %r3, -6, %r5;
	mul.wide.u32 	%rd7, %r9, 4;
	add.s64 	%rd8, %rd1, %rd7;
	ld.global.u32 	%r10, [%rd8];
	mul.wide.u32 	%rd9, %r4, 4;
	add.s64 	%rd10, %rd1, %rd9;
	ld.global.u32 	%r11, [%rd10];
	add.s32 	%r12, %r11, %r10;
	add.s32 	%r13, %r9, %r3;
	mul.wide.u32 	%rd11, %r13, 4;
	add.s64 	%rd12, %rd1, %rd11;
	ld.global.u32 	%r14, [%rd12];
	add.s32 	%r15, %r14, %r12;
	add.s32 	%r16, %r13, %r3;
	mul.wide.u32 	%rd13, %r16, 4;
	add.s64 	%rd14, %rd1, %rd13;
	ld.global.u32 	%r17, [%rd14];
	add.s32 	%r18, %r17, %r15;
	add.s32 	%r19, %r16, %r3;
	mul.wide.u32 	%rd15, %r19, 4;
	add.s64 	%rd16, %rd1, %rd15;
	ld.global.u32 	%r20, [%rd16];
	add.s32 	%r21, %r20, %r18;
	add.s32 	%r22, %r19, %r3;
	mul.wide.u32 	%rd17, %r22, 4;
	add.s64 	%rd18, %rd1, %rd17;
	ld.global.u32 	%r23, [%rd18];
	add.s32 	%r24, %r23, %r21;
	add.s32 	%r25, %r22, %r3;
	mul.wide.u32 	%rd19, %r25, 4;
	add.s64 	%rd20, %rd1, %rd19;
	ld.global.u32 	%r26, [%rd20];
	add.s32 	%r27, %r26, %r24;
	mul.wide.u32 	%rd21, %r5, 4;
	add.s64 	%rd22, %rd1, %rd21;
	ld.global.u32 	%r28, [%rd22];
	add.s32 	%r29, %r28, %r27;
	st.global.u32 	[%rd10], %r29;
$L__BB10_2:
	shl.b64 	%rd23, %rd2, 2;
	add.s64 	%rd3, %rd1, %rd23;
	bar.sync 	0;
	bar.sync 	0;
	bar.sync 	0;
	setp.gt.u32 	%p2, %r1, 127;
	mul.wide.u32 	%rd24, %r1, 4;
	add.s64 	%rd4, %rd3, %rd24;
	@%p2 bra 	$L__BB10_4;
	ld.global.u32 	%r30, [%rd4+512];
	ld.global.u32 	%r31, [%rd4];
	add.s32 	%r32, %r31, %r30;
	st.global.u32 	[%rd4], %r32;
$L__BB10_4:
	bar.sync 	0;
	setp.gt.u32 	%p3, %r1, 63;
	@%p3 bra 	$L__BB10_6;
	ld.global.u32 	%r33, [%rd4+256];
	ld.global.u32 	%r34, [%rd4];
	add.s32 	%r35, %r34, %r33;
	st.global.u32 	[%rd4], %r35;
$L__BB10_6:
	bar.sync 	0;
	setp.gt.u32 	%p4, %r1, 31;
	@%p4 bra 	$L__BB10_9;
	ld.volatile.global.u32 	%r36, [%rd4+128];
	ld.volatile.global.u32 	%r37, [%rd4];
	add.s32 	%r38, %r37, %r36;
	st.volatile.global.u32 	[%rd4], %r38;
	ld.volatile.global.u32 	%r39, [%rd4+64];
	ld.volatile.global.u32 	%r40, [%rd4];
	add.s32 	%r41, %r40, %r39;
	st.volatile.global.u32 	[%rd4], %r41;
	ld.volatile.global.u32 	%r42, [%rd4+32];
	ld.volatile.global.u32 	%r43, [%rd4];
	add.s32 	%r44, %r43, %r42;
	st.volatile.global.u32 	[%rd4], %r44;
	ld.volatile.global.u32 	%r45, [%rd4+16];
	ld.volatile.global.u32 	%r46, [%rd4];
	add.s32 	%r47, %r46, %r45;
	st.volatile.global.u32 	[%rd4], %r47;
	ld.volatile.global.u32 	%r48, [%rd4+8];
	ld.volatile.global.u32 	%r49, [%rd4];
	add.s32 	%r50, %r49, %r48;
	st.volatile.global.u32 	[%rd4], %r50;
	ld.volatile.global.u32 	%r51, [%rd4+4];
	ld.volatile.global.u32 	%r52, [%rd4];
	add.s32 	%r53, %r52, %r51;
	st.volatile.global.u32 	[%rd4], %r53;
	setp.ne.s32 	%p5, %r1, 0;
	@%p5 bra 	$L__BB10_9;
	ld.global.u32 	%r54, [%rd3];
	cvta.to.global.u64 	%rd25, %rd5;
	mul.wide.u32 	%rd26, %r2, 4;
	add.s64 	%rd27, %rd25, %rd26;
	st.global.u32 	[%rd27], %r54;
$L__BB10_9:
	ret;

}
	// .globl	_Z28reduceCompleteUnrollingWarpsILj128EEvPiS0_j
.visible .entry _Z28reduceCompleteUnrollingWarpsILj128EEvPiS0_j(
	.param .u64 .ptr .align 1 _Z28reduceCompleteUnrollingWarpsILj128EEvPiS0_j_param_0,
	.param .u64 .ptr .align 1 _Z28reduceCompleteUnrollingWarpsILj128EEvPiS0_j_param_1,
	.param .u32 _Z28reduceCompleteUnrollingWarpsILj128EEvPiS0_j_param_2
)
{
	.reg .pred 	%p<5>;
	.reg .b32 	%r<52>;
	.reg .b64 	%rd<28>;

	ld.param.u64 	%rd6, [_Z28reduceCompleteUnrollingWarpsILj128EEvPiS0_j_param_0];
	ld.param.u64 	%rd5, [_Z28reduceCompleteUnrollingWarpsILj128EEvPiS0_j_param_1];
	ld.param.u32 	%r6, [_Z28reduceCompleteUnrollingWarpsILj128EEvPiS0_j_param_2];
	cvta.to.global.u64 	%rd1, %rd6;
	mov.u32 	%r1, %tid.x;
	mov.u32 	%r2, %ctaid.x;
	mov.u32 	%r3, %ntid.x;
	mul.lo.s32 	%r7, %r2, %r3;
	shl.b32 	%r8, %r7, 3;
	add.s32 	%r4, %r8, %r1;
	cvt.u64.u32 	%rd2, %r8;
	mad.lo.s32 	%r5, %r3, 7, %r4;
	setp.ge.u32 	%p1, %r5, %r6;
	@%p1 bra 	$L__BB11_2;
	mad.lo.s32 	%r9, %r3, -6, %r5;
	mul.wide.u32 	%rd7, %r9, 4;
	add.s64 	%rd8, %rd1, %rd7;
	ld.global.u32 	%r10, [%rd8];
	mul.wide.u32 	%rd9, %r4, 4;
	add.s64 	%rd10, %rd1, %rd9;
	ld.global.u32 	%r11, [%rd10];
	add.s32 	%r12, %r11, %r10;
	add.s32 	%r13, %r9, %r3;
	mul.wide.u32 	%rd11, %r13, 4;
	add.s64 	%rd12, %rd1, %rd11;
	ld.global.u32 	%r14, [%rd12];
	add.s32 	%r15, %r14, %r12;
	add.s32 	%r16, %r13, %r3;
	mul.wide.u32 	%rd13, %r16, 4;
	add.s64 	%rd14, %rd1, %rd13;
	ld.global.u32 	%r17, [%rd14];
	add.s32 	%r18, %r17, %r15;
	add.s32 	%r19, %r16, %r3;
	mul.wide.u32 	%rd15, %r19, 4;
	add.s64 	%rd16, %rd1, %rd15;
	ld.global.u32 	%r20, [%rd16];
	add.s32 	%r21, %r20, %r18;
	add.s32 	%r22, %r19, %r3;
	mul.wide.u32 	%rd17, %r22, 4;
	add.s64 	%rd18, %rd1, %rd17;
	ld.global.u32 	%r23, [%rd18];
	add.s32 	%r24, %r23, %r21;
	add.s32 	%r25, %r22, %r3;
	mul.wide.u32 	%rd19, %r25, 4;
	add.s64 	%rd20, %rd1, %rd19;
	ld.global.u32 	%r26, [%rd20];
	add.s32 	%r27, %r26, %r24;
	mul.wide.u32 	%rd21, %r5, 4;
	add.s64 	%rd22, %rd1, %rd21;
	ld.global.u32 	%r28, [%rd22];
	add.s32 	%r29, %r28, %r27;
	st.global.u32 	[%rd10], %r29;
$L__BB11_2:
	shl.b64 	%rd23, %rd2, 2;
	add.s64 	%rd3, %rd1, %rd23;
	bar.sync 	0;
	bar.sync 	0;
	bar.sync 	0;
	bar.sync 	0;
	setp.gt.u32 	%p2, %r1, 63;
	mul.wide.u32 	%rd24, %r1, 4;
	add.s64 	%rd4, %rd3, %rd24;
	@%p2 bra 	$L__BB11_4;
	ld.global.u32 	%r30, [%rd4+256];
	ld.global.u32 	%r31, [%rd4];
	add.s32 	%r32, %r31, %r30;
	st.global.u32 	[%rd4], %r32;
$L__BB11_4:
	bar.sync 	0;
	setp.gt.u32 	%p3, %r1, 31;
	@%p3 bra 	$L__BB11_7;
	ld.volatile.global.u32 	%r33, [%rd4+128];
	ld.volatile.global.u32 	%r34, [%rd4];
	add.s32 	%r35, %r34, %r33;
	st.volatile.global.u32 	[%rd4], %r35;
	ld.volatile.global.u32 	%r36, [%rd4+64];
	ld.volatile.global.u32 	%r37, [%rd4];
	add.s32 	%r38, %r37, %r36;
	st.volatile.global.u32 	[%rd4], %r38;
	ld.volatile.global.u32 	%r39, [%rd4+32];
	ld.volatile.global.u32 	%r40, [%rd4];
	add.s32 	%r41, %r40, %r39;
	st.volatile.global.u32 	[%rd4], %r41;
	ld.volatile.global.u32 	%r42, [%rd4+16];
	ld.volatile.global.u32 	%r43, [%rd4];
	add.s32 	%r44, %r43, %r42;
	st.volatile.global.u32 	[%rd4], %r44;
	ld.volatile.global.u32 	%r45, [%rd4+8];
	ld.volatile.global.u32 	%r46, [%rd4];
	add.s32 	%r47, %r46, %r45;
	st.volatile.global.u32 	[%rd4], %r47;
	ld.volatile.global.u32 	%r48, [%rd4+4];
	ld.volatile.global.u32 	%r49, [%rd4];
	add.s32 	%r50, %r49, %r48;
	st.volatile.global.u32 	[%rd4], %r50;
	setp.ne.s32 	%p4, %r1, 0;
	@%p4 bra 	$L__BB11_7;
	ld.global.u32 	%r51, [%rd3];
	cvta.to.global.u64 	%rd25, %rd5;
	mul.wide.u32 	%rd26, %r2, 4;
	add.s64 	%rd27, %rd25, %rd26;
	st.global.u32 	[%rd27], %r51;
$L__BB11_7:
	ret;

}
	// .globl	_Z28reduceCompleteUnrollingWarpsILj64EEvPiS0_j
.visible .entry _Z28reduceCompleteUnrollingWarpsILj64EEvPiS0_j(
	.param .u64 .ptr .align 1 _Z28reduceCompleteUnrollingWarpsILj64EEvPiS0_j_param_0,
	.param .u64 .ptr .align 1 _Z28reduceCompleteUnrollingWarpsILj64EEvPiS0_j_param_1,
	.param .u32 _Z28reduceCompleteUnrollingWarpsILj64EEvPiS0_j_param_2
)
{
	.reg .pred 	%p<4>;
	.reg .b32 	%r<49>;
	.reg .b64 	%rd<28>;

	ld.param.u64 	%rd5, [_Z28reduceCompleteUnrollingWarpsILj64EEvPiS0_j_param_0];
	ld.param.u64 	%rd4, [_Z28reduceCompleteUnrollingWarpsILj64EEvPiS0_j_param_1];
	ld.param.u32 	%r6, [_Z28reduceCompleteUnrollingWarpsILj64EEvPiS0_j_param_2];
	cvta.to.global.u64 	%rd1, %rd5;
	mov.u32 	%r1, %tid.x;
	mov.u32 	%r2, %ctaid.x;
	mov.u32 	%r3, %ntid.x;
	mul.lo.s32 	%r7, %r2, %r3;
	shl.b32 	%r8, %r7, 3;
	add.s32 	%r4, %r8, %r1;
	cvt.u64.u32 	%rd2, %r8;
	mad.lo.s32 	%r5, %r3, 7, %r4;
	setp.ge.u32 	%p1, %r5, %r6;
	@%p1 bra 	$L__BB12_2;
	mad.lo.s32 	%r9, %r3, -6, %r5;
	mul.wide.u32 	%rd6, %r9, 4;
	add.s64 	%rd7, %rd1, %rd6;
	ld.global.u32 	%r10, [%rd7];
	mul.wide.u32 	%rd8, %r4, 4;
	add.s64 	%rd9, %rd1, %rd8;
	ld.global.u32 	%r11, [%rd9];
	add.s32 	%r12, %r11, %r10;
	add.s32 	%r13, %r9, %r3;
	mul.wide.u32 	%rd10, %r13, 4;
	add.s64 	%rd11, %rd1, %rd10;
	ld.global.u32 	%r14, [%rd11];
	add.s32 	%r15, %r14, %r12;
	add.s32 	%r16, %r13, %r3;
	mul.wide.u32 	%rd12, %r16, 4;
	add.s64 	%rd13, %rd1, %rd12;
	ld.global.u32 	%r17, [%rd13];
	add.s32 	%r18, %r17, %r15;
	add.s32 	%r19, %r16, %r3;
	mul.wide.u32 	%rd14, %r19, 4;
	add.s64 	%rd15, %rd1, %rd14;
	ld.global.u32 	%r20, [%rd15];
	add.s32 	%r21, %r20, %r18;
	add.s32 	%r22, %r19, %r3;
	mul.wide.u32 	%rd16, %r22, 4;
	add.s64 	%rd17, %rd1, %rd16;
	ld.global.u32 	%r23, [%rd17];
	add.s32 	%r24, %r23, %r21;
	add.s32 	%r25, %r22, %r3;
	mul.wide.u32 	%rd18, %r25, 4;
	add.s64 	%rd19, %rd1, %rd18;
	ld.global.u32 	%r26, [%rd19];
	add.s32 	%r27, %r26, %r24;
	mul.wide.u32 	%rd20, %r5, 4;
	add.s64 	%rd21, %rd1, %rd20;
	ld.global.u32 	%r28, [%rd21];
	add.s32 	%r29, %r28, %r27;
	st.global.u32 	[%rd9], %r29;
$L__BB12_2:
	bar.sync 	0;
	bar.sync 	0;
	bar.sync 	0;
	bar.sync 	0;
	bar.sync 	0;
	setp.gt.u32 	%p2, %r1, 31;
	@%p2 bra 	$L__BB12_5;
	shl.b64 	%rd22, %rd2, 2;
	add.s64 	%rd3, %rd1, %rd22;
	mul.wide.u32 	%rd23, %r1, 4;
	add.s64 	%rd24, %rd3, %rd23;
	ld.volatile.global.u32 	%r30, [%rd24+128];
	ld.volatile.global.u32 	%r31, [%rd24];
	add.s32 	%r32, %r31, %r30;
	st.volatile.global.u32 	[%rd24], %r32;
	ld.volatile.global.u32 	%r33, [%rd24+64];
	ld.volatile.global.u32 	%r34, [%rd24];
	add.s32 	%r35, %r34, %r33;
	st.volatile.global.u32 	[%rd24], %r35;
	ld.volatile.global.u32 	%r36, [%rd24+32];
	ld.volatile.global.u32 	%r37, [%rd24];
	add.s32 	%r38, %r37, %r36;
	st.volatile.global.u32 	[%rd24], %r38;
	ld.volatile.global.u32 	%r39, [%rd24+16];
	ld.volatile.global.u32 	%r40, [%rd24];
	add.s32 	%r41, %r40, %r39;
	st.volatile.global.u32 	[%rd24], %r41;
	ld.volatile.global.u32 	%r42, [%rd24+8];
	ld.volatile.global.u32 	%r43, [%rd24];
	add.s32 	%r44, %r43, %r42;
	st.volatile.global.u32 	[%rd24], %r44;
	ld.volatile.global.u32 	%r45, [%rd24+4];
	ld.volatile.global.u32 	%r46, [%rd24];
	add.s32 	%r47, %r46, %r45;
	st.volatile.global.u32 	[%rd24], %r47;
	setp.ne.s32 	%p3, %r1, 0;
	@%p3 bra 	$L__BB12_5;
	ld.global.u32 	%r48, [%rd3];
	cvta.to.global.u64 	%rd25, %rd4;
	mul.wide.u32 	%rd26, %r2, 4;
	add.s64 	%rd27, %rd25, %rd26;
	st.global.u32 	[%rd27], %r48;
$L__BB12_5:
	ret;

}


// ===== COMPILED SASS (sm_100) =====

	.target	sm_100

	.elftype	@"ET_EXEC"


//--------------------- .note.nv.tkinfo           --------------------------
	.section	.note.nv.tkinfo,"",@"SHT_NOTE"
	.sectionflags	@"SHF_NOTE_NV_TKINFO"
	.tkinfo
        /*0018*/ 	.word	0x00000002
        /*0030*/ 	.string	""
        /*0030*/ 	.string	"ptxas"
        /*0030*/ 	.string	"Cuda compilation tools, release 13.0, V13.0.88"
        /*0030*/ 	.string	"Build cuda_13.0.r13.0/compiler.36424714_0"
        /*0030*/ 	.string	"-arch sm_100 -m 64 "



//--------------------- .note.nv.cuinfo           --------------------------
	.section	.note.nv.cuinfo,"",@"SHT_NOTE"
	.sectionflags	@"SHF_NOTE_NV_CUINFO"
        /*0018*/ 	.short	0x0002
        /*001a*/ 	.short	0x0064
        /*001c*/ 	.short	0x0082
	.zero		2


//--------------------- .nv.info                  --------------------------
	.section	.nv.info,"",@"SHT_CUDA_INFO"
	.align	4


	//----- nvinfo : EIATTR_REGCOUNT
	.align		4
        /*0000*/ 	.byte	0x04, 0x2f
        /*0002*/ 	.short	(.L_1 - .L_0)
	.align		4
.L_0:
        /*0004*/ 	.word	index@(_Z16reduceNeighboredPiS_j)
        /*0008*/ 	.word	0x00000010


	//----- nvinfo : EIATTR_FRAME_SIZE
	.align		4
.L_1:
        /*000c*/ 	.byte	0x04, 0x11
        /*000e*/ 	.short	(.L_3 - .L_2)
	.align		4
.L_2:
        /*0010*/ 	.word	index@(_Z16reduceNeighboredPiS_j)
        /*0014*/ 	.word	0x00000000


	//----- nvinfo : EIATTR_REGCOUNT
	.align		4
.L_3:
        /*0018*/ 	.byte	0x04, 0x2f
        /*001a*/ 	.short	(.L_5 - .L_4)
	.align		4
.L_4:
        /*001c*/ 	.word	index@(_Z20reduceNeighboredLessPiS_j)
        /*0020*/ 	.word	0x0000000e


	//----- nvinfo : EIATTR_FRAME_SIZE
	.align		4
.L_5:
        /*0024*/ 	.byte	0x04, 0x11
        /*0026*/ 	.short	(.L_7 - .L_6)
	.align		4
.L_6:
        /*0028*/ 	.word	index@(_Z20reduceNeighboredLessPiS_j)
        /*002c*/ 	.word	0x00000000


	//----- nvinfo : EIATTR_REGCOUNT
	.align		4
.L_7:
        /*0030*/ 	.byte	0x04, 0x2f
        /*0032*/ 	.short	(.L_9 - .L_8)
	.align		4
.L_8:
        /*0034*/ 	.word	index@(_Z17reduceInterleavedPiS_j)
        /*0038*/ 	.word	0x00000010


	//----- nvinfo : EIATTR_FRAME_SIZE
	.align		4
.L_9:
        /*003c*/ 	.byte	0x04, 0x11
        /*003e*/ 	.short	(.L_11 - .L_10)
	.align		4
.L_10:
        /*0040*/ 	.word	index@(_Z17reduceInterleavedPiS_j)
        /*0044*/ 	.word	0x00000000


	//----- nvinfo : EIATTR_REGCOUNT
	.align		4
.L_11:
        /*0048*/ 	.byte	0x04, 0x2f
        /*004a*/ 	.short	(.L_13 - .L_12)
	.align		4
.L_12:
        /*004c*/ 	.word	index@(_Z16reduceUnrolling2PiS_j)
        /*0050*/ 	.word	0x00000010


	//----- nvinfo : EIATTR_FRAME_SIZE
	.align		4
.L_13:
        /*0054*/ 	.byte	0x04, 0x11
        /*0056*/ 	.short	(.L_15 - .L_14)
	.align		4
.L_14:
        /*0058*/ 	.word	index@(_Z16reduceUnrolling2PiS_j)
        /*005c*/ 	.word	0x00000000


	//----- nvinfo : EIATTR_REGCOUNT
	.align		4
.L_15:
        /*0060*/ 	.byte	0x04, 0x2f
        /*0062*/ 	.short	(.L_17 - .L_16)
	.align		4
.L_16:
        /*0064*/ 	.word	index@(_Z16reduceUnrolling4PiS_j)
        /*0068*/ 	.word	0x00000014


	//----- nvinfo : EIATTR_FRAME_SIZE
	.align		4
.L_17:
        /*006c*/ 	.byte	0x04, 0x11
        /*006e*/ 	.short	(.L_19 - .L_18)
	.align		4
.L_18:
        /*0070*/ 	.word	index@(_Z16reduceUnrolling4PiS_j)
        /*0074*/ 	.word	0x00000000


	//----- nvinfo : EIATTR_REGCOUNT
	.align		4
.L_19:
        /*0078*/ 	.byte	0x04, 0x2f
        /*007a*/ 	.short	(.L_21 - .L_20)
	.align		4
.L_20:
        /*007c*/ 	.word	index@(_Z16reduceUnrolling8PiS_j)
        /*0080*/ 	.word	0x0000001c


	//----- nvinfo : EIATTR_FRAME_SIZE
	.align		4
.L_21:
        /*0084*/ 	.byte	0x04, 0x11
        /*0086*/ 	.short	(.L_23 - .L_22)
	.align		4
.L_22:
        /*0088*/ 	.word	index@(_Z16reduceUnrolling8PiS_j)
        /*008c*/ 	.word	0x00000000


	//----- nvinfo : EIATTR_REGCOUNT
	.align		4
.L_23:
        /*0090*/ 	.byte	0x04, 0x2f
        /*0092*/ 	.short	(.L_25 - .L_24)
	.align		4
.L_24:
        /*0094*/ 	.word	index@(_Z21reduceUnrollingWarps8PiS_j)
        /*0098*/ 	.word	0x0000001c


	//----- nvinfo : EIATTR_FRAME_SIZE
	.align		4
.L_25:
        /*009c*/ 	.byte	0x04, 0x11
        /*009e*/ 	.short	(.L_27 - .L_26)
	.align		4
.L_26:
        /*00a0*/ 	.word	index@(_Z21reduceUnrollingWarps8PiS_j)
        /*00a4*/ 	.word	0x00000000


	//----- nvinfo : EIATTR_REGCOUNT
	.align		4
.L_27:
        /*00a8*/ 	.byte	0x04, 0x2f
        /*00aa*/ 	.short	(.L_29 - .L_28)
	.align		4
.L_28:
        /*00ac*/ 	.word	index@(_Z29reduceCompleteUnrollingWarps8PiS_j)
        /*00b0*/ 	.word	0x0000001a


	//----- nvinfo : EIATTR_FRAME_SIZE
	.align		4
.L_29:
        /*00b4*/ 	.byte	0x04, 0x11
        /*00b6*/ 	.short	(.L_31 - .L_30)
	.align		4
.L_30:
        /*00b8*/ 	.word	index@(_Z29reduceCompleteUnrollingWarps8PiS_j)
        /*00bc*/ 	.word	0x00000000


	//----- nvinfo : EIATTR_REGCOUNT
	.align		4
.L_31:
        /*00c0*/ 	.byte	0x04, 0x2f
        /*00c2*/ 	.short	(.L_33 - .L_32)
	.align		4
.L_32:
        /*00c4*/ 	.word	index@(_Z28reduceCompleteUnrollingWarpsILj1024EEvPiS0_j)
        /*00c8*/ 	.word	0x0000001a


	//----- nvinfo : EIATTR_FRAME_SIZE
	.align		4
.L_33:
        /*00cc*/ 	.byte	0x04, 0x11
        /*00ce*/ 	.short	(.L_35 - .L_34)
	.align		4
.L_34:
        /*00d0*/ 	.word	index@(_Z28reduceCompleteUnrollingWarpsILj1024EEvPiS0_j)
        /*00d4*/ 	.word	0x00000000


	//----- nvinfo : EIATTR_REGCOUNT
	.align		4
.L_35:
        /*00d8*/ 	.byte	0x04, 0x2f
        /*00da*/ 	.short	(.L_37 - .L_36)
	.align		4
.L_36:
        /*00dc*/ 	.word	index@(_Z28reduceCompleteUnrollingWarpsILj512EEvPiS0_j)
        /*00e0*/ 	.word	0x0000001a


	//----- nvinfo : EIATTR_FRAME_SIZE
	.align		4
.L_37:
        /*00e4*/ 	.byte	0x04, 0x11
        /*00e6*/ 	.short	(.L_39 - .L_38)
	.align		4
.L_38:
        /*00e8*/ 	.word	index@(_Z28reduceCompleteUnrollingWarpsILj512EEvPiS0_j)
        /*00ec*/ 	.word	0x00000000


	//----- nvinfo : EIATTR_REGCOUNT
	.align		4
.L_39:
        /*00f0*/ 	.byte	0x04, 0x2f
        /*00f2*/ 	.short	(.L_41 - .L_40)
	.align		4
.L_40:
        /*00f4*/ 	.word	index@(_Z28reduceCompleteUnrollingWarpsILj256EEvPiS0_j)
        /*00f8*/ 	.word	0x0000001a


	//----- nvinfo : EIATTR_FRAME_SIZE
	.align		4
.L_41:
        /*00fc*/ 	.byte	0x04, 0x11
        /*00fe*/ 	.short	(.L_43 - .L_42)
	.align		4
.L_42:
        /*0100*/ 	.word	index@(_Z28reduceCompleteUnrollingWarpsILj256EEvPiS0_j)
        /*0104*/ 	.word	0x00000000


	//----- nvinfo : EIATTR_REGCOUNT
	.align		4
.L_43:
        /*0108*/ 	.byte	0x04, 0x2f
        /*010a*/ 	.short	(.L_45 - .L_44)
	.align		4
.L_44:
        /*010c*/ 	.word	index@(_Z28reduceCompleteUnrollingWarpsILj128EEvPiS0_j)
        /*0110*/ 	.word	0x0000001a


	//----- nvinfo : EIATTR_FRAME_SIZE
	.align		4
.L_45:
        /*0114*/ 	.byte	0x04, 0x11
        /*0116*/ 	.short	(.L_47 - .L_46)
	.align		4
.L_46:
        /*0118*/ 	.word	index@(_Z28reduceCompleteUnrollingWarpsILj128EEvPiS0_j)
        /*011c*/ 	.word	0x00000000


	//----- nvinfo : EIATTR_REGCOUNT
	.align		4
.L_47:
        /*0120*/ 	.byte	0x04, 0x2f
        /*0122*/ 	.short	(.L_49 - .L_48)
	.align		4
.L_48:
        /*0124*/ 	.word	index@(_Z28reduceCompleteUnrollingWarpsILj64EEvPiS0_j)
        /*0128*/ 	.word	0x00000019


	//----- nvinfo : EIATTR_FRAME_SIZE
	.align		4
.L_49:
        /*012c*/ 	.byte	0x04, 0x11
        /*012e*/ 	.short	(.L_51 - .L_50)
	.align		4
.L_50:
        /*0130*/ 	.word	index@(_Z28reduceCompleteUnrollingWarpsILj64EEvPiS0_j)
        /*0134*/ 	.word	0x00000000


	//----- nvinfo : EIATTR_MIN_STACK_SIZE
	.align		4
.L_51:
        /*0138*/ 	.byte	0x04, 0x12
        /*013a*/ 	.short	(.L_53 - .L_52)
	.align		4
.L_52:
        /*013c*/ 	.word	index@(_Z28reduceCompleteUnrollingWarpsILj64EEvPiS0_j)
        /*0140*/ 	.word	0x00000000


	//----- nvinfo : EIATTR_MIN_STACK_SIZE
	.align		4
.L_53:
        /*0144*/ 	.byte	0x04, 0x12
        /*0146*/ 	.short	(.L_55 - .L_54)
	.align		4
.L_54:
        /*0148*/ 	.word	index@(_Z28reduceCompleteUnrollingWarpsILj128EEvPiS0_j)
        /*014c*/ 	.word	0x00000000


	//----- nvinfo : EIATTR_MIN_STACK_SIZE
	.align		4
.L_55:
        /*0150*/ 	.byte	0x04, 0x12
        /*0152*/ 	.short	(.L_57 - .L_56)
	.align		4
.L_56:
        /*0154*/ 	.word	index@(_Z28reduceCompleteUnrollingWarpsILj256EEvPiS0_j)
        /*0158*/ 	.word	0x00000000


	//----- nvinfo : EIATTR_MIN_STACK_SIZE
	.align		4
.L_57:
        /*015c*/ 	.byte	0x04, 0x12
        /*015e*/ 	.short	(.L_59 - .L_58)
	.align		4
.L_58:
        /*0160*/ 	.word	index@(_Z28reduceCompleteUnrollingWarpsILj512EEvPiS0_j)
        /*0164*/ 	.word	0x00000000


	//----- nvinfo : EIATTR_MIN_STACK_SIZE
	.align		4
.L_59:
        /*0168*/ 	.byte	0x04, 0x12
        /*016a*/ 	.short	(.L_61 - .L_60)
	.align		4
.L_60:
        /*016c*/ 	.word	index@(_Z28reduceCompleteUnrollingWarpsILj1024EEvPiS0_j)
        /*0170*/ 	.word	0x00000000


	//----- nvinfo : EIATTR_MIN_STACK_SIZE
	.align		4
.L_61:
        /*0174*/ 	.byte	0x04, 0x12
        /*0176*/ 	.short	(.L_63 - .L_62)
	.align		4
.L_62:
        /*0178*/ 	.word	index@(_Z29reduceCompleteUnrollingWarps8PiS_j)
        /*017c*/ 	.word	0x00000000


	//----- nvinfo : EIATTR_MIN_STACK_SIZE
	.align		4
.L_63:
        /*0180*/ 	.byte	0x04, 0x12
        /*0182*/ 	.short	(.L_65 - .L_64)
	.align		4
.L_64:
        /*0184*/ 	.word	index@(_Z21reduceUnrollingWarps8PiS_j)
        /*0188*/ 	.word	0x00000000


	//----- nvinfo : EIATTR_MIN_STACK_SIZE
	.align		4
.L_65:
        /*018c*/ 	.byte	0x04, 0x12
        /*018e*/ 	.short	(.L_67 - .L_66)
	.align		4
.L_66:
        /*0190*/ 	.word	index@(_Z16reduceUnrolling8PiS_j)
        /*0194*/ 	.word	0x00000000


	//----- nvinfo : EIATTR_MIN_STACK_SIZE
	.align		4
.L_67:
        /*0198*/ 	.byte	0x04, 0x12
        /*019a*/ 	.short	(.L_69 - .L_68)
	.align		4
.L_68:
        /*019c*/ 	.word	index@(_Z16reduceUnrolling4PiS_j)
        /*01a0*/ 	.word	0x00000000


	//----- nvinfo : EIATTR_MIN_STACK_SIZE
	.align		4
.L_69:
        /*01a4*/ 	.byte	0x04, 0x12
        /*01a6*/ 	.short	(.L_71 - .L_70)
	.align		4
.L_70:
        /*01a8*/ 	.word	index@(_Z16reduceUnrolling2PiS_j)
        /*01ac*/ 	.word	0x00000000


	//----- nvinfo : EIATTR_MIN_STACK_SIZE
	.align		4
.L_71:
        /*01b0*/ 	.byte	0x04, 0x12
        /*01b2*/ 	.short	(.L_73 - .L_72)
	.align		4
.L_72:
        /*01b4*/ 	.word	index@(_Z17reduceInterleavedPiS_j)
        /*01b8*/ 	.word	0x00000000


	//----- nvinfo : EIATTR_MIN_STACK_SIZE
	.align		4
.L_73:
        /*01bc*/ 	.byte	0x04, 0x12
        /*01be*/ 	.short	(.L_75 - .L_74)
	.align		4
.L_74:
        /*01c0*/ 	.word	index@(_Z20reduceNeighboredLessPiS_j)
        /*01c4*/ 	.word	0x00000000


	//----- nvinfo : EIATTR_MIN_STACK_SIZE
	.align		4
.L_75:
        /*01c8*/ 	.byte	0x04, 0x12
        /*01ca*/ 	.short	(.L_77 - .L_76)
	.align		4
.L_76:
        /*01cc*/ 	.word	index@(_Z16reduceNeighboredPiS_j)
        /*01d0*/ 	.word	0x00000000
.L_77:


//--------------------- .nv.compat                --------------------------
	.section	.nv.compat,"",@"SHT_CUDA_COMPAT_INFO"
	.align	4
        /*0000*/ 	.byte	0x02, 0x09, 0x00, 0x00, 0x02, 0x02, 0x01, 0x00, 0x02, 0x05, 0x05, 0x00, 0x03, 0x07, 0x01, 0x01
        /*0010*/ 	.byte	0x02, 0x03, 0x00, 0x00, 0x02, 0x06, 0x01, 0x00, 0x04, 0x0b, 0x08, 0x00, 0x09, 0x00, 0x00, 0x00
        /*0020*/ 	.byte	0x00, 0x00, 0x00, 0x00


//--------------------- .nv.info._Z28reduceCompleteUnrollingWarpsILj64EEvPiS0_j --------------------------
	.section	.nv.info._Z28reduceCompleteUnrollingWarpsILj64EEvPiS0_j,"",@"SHT_CUDA_INFO"
	.sectionflags	@""
	.align	4


	//----- nvinfo : EIATTR_CUDA_API_VERSION
	.align		4
        /*0000*/ 	.byte	0x04, 0x37
        /*0002*/ 	.short	(.L_79 - .L_78)
.L_78:
        /*0004*/ 	.word	0x00000082


	//----- nvinfo : EIATTR_KPARAM_INFO
	.align		4
.L_79:
        /*0008*/ 	.byte	0x04, 0x17
        /*000a*/ 	.short	(.L_81 - .L_80)
.L_80:
        /*000c*/ 	.word	0x00000000
        /*0010*/ 	.short	0x0002
        /*0012*/ 	.short	0x0010
        /*0014*/ 	.byte	0x00, 0xf0, 0x11, 0x00


	//----- nvinfo : EIATTR_KPARAM_INFO
	.align		4
.L_81:
        /*0018*/ 	.byte	0x04, 0x17
        /*001a*/ 	.short	(.L_83 - .L_82)
.L_82:
        /*001c*/ 	.word	0x00000000
        /*0020*/ 	.short	0x0001
        /*0022*/ 	.short	0x0008
        /*0024*/ 	.byte	0x00, 0xf5, 0x21, 0x00


	//----- nvinfo : EIATTR_KPARAM_INFO
	.align		4
.L_83:
        /*0028*/ 	.byte	0x04, 0x17
        /*002a*/ 	.short	(.L_85 - .L_84)
.L_84:
        /*002c*/ 	.word	0x00000000
        /*0030*/ 	.short	0x0000
        /*0032*/ 	.short	0x0000
        /*0034*/ 	.byte	0x00, 0xf5, 0x21, 0x00


	//----- nvinfo : EIATTR_SPARSE_MMA_MASK
	.align		4
.L_85:
        /*0038*/ 	.byte	0x03, 0x50
        /*003a*/ 	.short	0x0000


	//----- nvinfo : EIATTR_MAXREG_COUNT
	.align		4
        /*003c*/ 	.byte	0x03, 0x1b
        /*003e*/ 	.short	0x00ff


	//----- nvinfo : EIATTR_NUM_BARRIERS
	.align		4
        /*0040*/ 	.byte	0x02, 0x4c
        /*0042*/ 	.byte	0x01
	.zero		1


	//----- nvinfo : EIATTR_MERCURY_ISA_VERSION
	.align		4
        /*0044*/ 	.byte	0x03, 0x5f
        /*0046*/ 	.short	0x0101


	//----- nvinfo : EIATTR_VRC_CTA_INIT_COUNT
	.align		4
        /*0048*/ 	.byte	0x02, 0x4a
	.zero		1
	.zero		1


	//----- nvinfo : EIATTR_EXIT_INSTR_OFFSETS
	.align		4
        /*004c*/ 	.byte	0x04, 0x1c
        /*004e*/ 	.short	(.L_87 - .L_86)


	//   ....[0]....
.L_86:
        /*0050*/ 	.word	0x000002f0


	//   ....[1]....
        /*0054*/ 	.word	0x000004e0


	//   ....[2]....
        /*0058*/ 	.word	0x00000530


	//----- nvinfo : EIATTR_CRS_STACK_SIZE
	.align		4
.L_87:
        /*005c*/ 	.byte	0x04, 0x1e
        /*005e*/ 	.short	(.L_89 - .L_88)
.L_88:
        /*0060*/ 	.word	0x00000000


	//----- nvinfo : EIATTR_CBANK_PARAM_SIZE
	.align		4
.L_89:
        /*0064*/ 	.byte	0x03, 0x19
        /*0066*/ 	.short	0x0014


	//----- nvinfo : EIATTR_PARAM_CBANK
	.align		4
        /*0068*/ 	.byte	0x04, 0x0a
        /*006a*/ 	.short	(.L_91 - .L_90)
	.align		4
.L_90:
        /*006c*/ 	.word	index@(.nv.constant0._Z28reduceCompleteUnrollingWarpsILj64EEvPiS0_j)
        /*0070*/ 	.short	0x0380
        /*0072*/ 	.short	0x0014


	//----- nvinfo : EIATTR_SW_WAR
	.align		4
.L_91:
        /*0074*/ 	.byte	0x04, 0x36
        /*0076*/ 	.short	(.L_93 - .L_92)
.L_92:
        /*0078*/ 	.word	0x00000008
.L_93:


//--------------------- .nv.info._Z28reduceCompleteUnrollingWarpsILj128EEvPiS0_j --------------------------
	.section	.nv.info._Z28reduceCompleteUnrollingWarpsILj128EEvPiS0_j,"",@"SHT_CUDA_INFO"
	.sectionflags	@""
	.align	4


	//----- nvinfo : EIATTR_CUDA_API_VERSION
	.align		4
        /*0000*/ 	.byte	0x04, 0x37
        /*0002*/ 	.short	(.L_95 - .L_94)
.L_94:
        /*0004*/ 	.word	0x00000082


	//----- nvinfo : EIATTR_KPARAM_INFO
	.align		4
.L_95:
        /*0008*/ 	.byte	0x04, 0x17
        /*000a*/ 	.short	(.L_97 - .L_96)
.L_96:
        /*000c*/ 	.word	0x00000000
        /*0010*/ 	.short	0x0002
        /*0012*/ 	.short	0x0010
        /*0014*/ 	.byte	0x00, 0xf0, 0x11, 0x00


	//----- nvinfo : EIATTR_KPARAM_INFO
	.align		4
.L_97:
        /*0018*/ 	.byte	0x04, 0x17
        /*001a*/ 	.short	(.L_99 - .L_98)
.L_98:
        /*001c*/ 	.word	0x00000000
        /*0020*/ 	.short	0x0001
        /*0022*/ 	.short	0x0008
        /*0024*/ 	.byte	0x00, 0xf5, 0x21, 0x00


	//----- nvinfo : EIATTR_KPARAM_INFO
	.align		4
.L_99:
        /*0028*/ 	.byte	0x04, 0x17
        /*002a*/ 	.short	(.L_101 - .L_100)
.L_100:
        /*002c*/ 	.word	0x00000000
        /*0030*/ 	.short	0x0000
        /*0032*/ 	.short	0x0000
        /*0034*/ 	.byte	0x00, 0xf5, 0x21, 0x00


	//----- nvinfo : EIATTR_SPARSE_MMA_MASK
	.align		4
.L_101:
        /*0038*/ 	.byte	0x03, 0x50
        /*003a*/ 	.short	0x0000


	//----- nvinfo : EIATTR_MAXREG_COUNT
	.align		4
        /*003c*/ 	.byte	0x03, 0x1b
        /*003e*/ 	.short	0x00ff


	//----- nvinfo : EIATTR_NUM_BARRIERS
	.align		4
        /*0040*/ 	.byte	0x02, 0x4c
        /*0042*/ 	.byte	0x01
	.zero		1


	//----- nvinfo : EIATTR_MERCURY_ISA_VERSION
	.align		4
        /*0044*/ 	.byte	0x03, 0x5f
        /*0046*/ 	.short	0x0101


	//----- nvinfo : EIATTR_VRC_CTA_INIT_COUNT
	.align		4
        /*0048*/ 	.byte	0x02, 0x4a
	.zero		1
	.zero		1


	//----- nvinfo : EIATTR_EXIT_INSTR_OFFSETS
	.align		4
        /*004c*/ 	.byte	0x04, 0x1c
        /*004e*/ 	.short	(.L_103 - .L_102)


	//   ....[0]....
.L_102:
        /*0050*/ 	.word	0x000003c0


	//   ....[1]....
        /*0054*/ 	.word	0x00000560


	//   ....[2]....
        /*0058*/ 	.word	0x000005b0


	//----- nvinfo : EIATTR_CRS_STACK_SIZE
	.align		4
.L_103:
        /*005c*/ 	.byte	0x04, 0x1e
        /*005e*/ 	.short	(.L_105 - .L_104)
.L_104:
        /*0060*/ 	.word	0x00000000


	//----- nvinfo : EIATTR_CBANK_PARAM_SIZE
	.align		4
.L_105:
        /*0064*/ 	.byte	0x03, 0x19
        /*0066*/ 	.short	0x0014


	//----- nvinfo : EIATTR_PARAM_CBANK
	.align		4
        /*0068*/ 	.byte	0x04, 0x0a
        /*006a*/ 	.short	(.L_107 - .L_106)
	.align		4
.L_106:
        /*006c*/ 	.word	index@(.nv.constant0._Z28reduceCompleteUnrollingWarpsILj128EEvPiS0_j)
        /*0070*/ 	.short	0x0380
        /*0072*/ 	.short	0x0014


	//----- nvinfo : EIATTR_SW_WAR
	.align		4
.L_107:
        /*0074*/ 	.byte	0x04, 0x36
        /*0076*/ 	.short	(.L_109 - .L_108)
.L_108:
        /*0078*/ 	.word	0x00000008
.L_109:


//--------------------- .nv.info._Z28reduceCompleteUnrollingWarpsILj256EEvPiS0_j --------------------------
	.section	.nv.info._Z28reduceCompleteUnrollingWarpsILj256EEvPiS0_j,"",@"SHT_CUDA_INFO"
	.sectionflags	@""
	.align	4


	//----- nvinfo : EIATTR_CUDA_API_VERSION
	.align		4
        /*0000*/ 	.byte	0x04, 0x37
        /*0002*/ 	.short	(.L_111 - .L_110)
.L_110:
        /*0004*/ 	.word	0x00000082


	//----- nvinfo : EIATTR_KPARAM_INFO
	.align		4
.L_111:
        /*0008*/ 	.byte	0x04, 0x17
        /*000a*/ 	.short	(.L_113 - .L_112)
.L_112:
        /*000c*/ 	.word	0x00000000
        /*0010*/ 	.short	0x0002
        /*0012*/ 	.short	0x0010
        /*0014*/ 	.byte	0x00, 0xf0, 0x11, 0x00


	//----- nvinfo : EIATTR_KPARAM_INFO
	.align		4
.L_113:
        /*0018*/ 	.byte	0x04, 0x17
        /*001a*/ 	.short	(.L_115 - .L_114)
.L_114:
        /*001c*/ 	.word	0x00000000
        /*0020*/ 	.short	0x0001
        /*0022*/ 	.short	0x0008
        /*0024*/ 	.byte	0x00, 0xf5, 0x21, 0x00


	//----- nvinfo : EIATTR_KPARAM_INFO
	.align		4
.L_115:
        /*0028*/ 	.byte	0x04, 0x17
        /*002a*/ 	.short	(.L_117 - .L_116)
.L_116:
        /*002c*/ 	.word	0x00000000
        /*0030*/ 	.short	0x0000
        /*0032*/ 	.short	0x0000
        /*0034*/ 	.byte	0x00, 0xf5, 0x21, 0x00


	//----- nvinfo : EIATTR_SPARSE_MMA_MASK
	.align		4
.L_117:
        /*0038*/ 	.byte	0x03, 0x50
        /*003a*/ 	.short	0x0000


	//----- nvinfo : EIATTR_MAXREG_COUNT
	.align		4
        /*003c*/ 	.byte	0x03, 0x1b
        /*003e*/ 	.short	0x00ff


	//----- nvinfo : EIATTR_NUM_BARRIERS
	.align		4
        /*0040*/ 	.byte	0x02, 0x4c
        /*0042*/ 	.byte	0x01
	.zero		1


	//----- nvinfo : EIATTR_MERCURY_ISA_VERSION
	.align		4
        /*0044*/ 	.byte	0x03, 0x5f
        /*0046*/ 	.short	0x0101


	//----- nvinfo : EIATTR_VRC_CTA_INIT_COUNT
	.align		4
        /*0048*/ 	.byte	0x02, 0x4a
	.zero		1
	.zero		1


	//----- nvinfo : EIATTR_EXIT_INSTR_OFFSETS
	.align		4
        /*004c*/ 	.byte	0x04, 0x1c
        /*004e*/ 	.short	(.L_119 - .L_118)


	//   ....[0]....
.L_118:
        /*0050*/ 	.word	0x00000440


	//   ....[1]....
        /*0054*/ 	.word	0x000005e0


	//   ....[2]....
        /*0058*/ 	.word	0x00000630


	//----- nvinfo : EIATTR_CRS_STACK_SIZE
	.align		4
.L_119:
        /*005c*/ 	.byte	0x04, 0x1e
        /*005e*/ 	.short	(.L_121 - .L_120)
.L_120:
        /*0060*/ 	.word	0x00000000


	//----- nvinfo : EIATTR_CBANK_PARAM_SIZE
	.align		4
.L_121:
        /*0064*/ 	.byte	0x03, 0x19
        /*0066*/ 	.short	0x0014


	//----- nvinfo : EIATTR_PARAM_CBANK
	.align		4
        /*0068*/ 	.byte	0x04, 0x0a
        /*006a*/ 	.short	(.L_123 - .L_122)
	.align		4
.L_122:
        /*006c*/ 	.word	index@(.nv.constant0._Z28reduceCompleteUnrollingWarpsILj256EEvPiS0_j)
        /*0070*/ 	.short	0x0380
        /*0072*/ 	.short	0x0014


	//----- nvinfo : EIATTR_SW_WAR
	.align		4
.L_123:
        /*0074*/ 	.byte	0x04, 0x36
        /*0076*/ 	.short	(.L_125 - .L_124)
.L_124:
        /*0078*/ 	.word	0x00000008
.L_125:


//--------------------- .nv.info._Z28reduceCompleteUnrollingWarpsILj512EEvPiS0_j --------------------------
	.section	.nv.info._Z28reduceCompleteUnrollingWarpsILj512EEvPiS0_j,"",@"SHT_CUDA_INFO"
	.sectionflags	@""
	.align	4


	//----- nvinfo : EIATTR_CUDA_API_VERSION
	.align		4
        /*0000*/ 	.byte	0x04, 0x37
        /*0002*/ 	.short	(.L_127 - .L_126)
.L_126:
        /*0004*/ 	.word	0x00000082


	//----- nvinfo : EIATTR_KPARAM_INFO
	.align		4
.L_127:
        /*0008*/ 	.byte	0x04, 0x17
        /*000a*/ 	.short	(.L_129 - .L_128)
.L_128:
        /*000c*/ 	.word	0x00000000
        /*0010*/ 	.short	0x0002
        /*0012*/ 	.short	0x0010
        /*0014*/ 	.byte	0x00, 0xf0, 0x11, 0x00


	//----- nvinfo : EIATTR_KPARAM_INFO
	.align		4
.L_129:
        /*0018*/ 	.byte	0x04, 0x17
        /*001a*/ 	.short	(.L_131 - .L_130)
.L_130:
        /*001c*/ 	.word	0x00000000
        /*0020*/ 	.short	0x0001
        /*0022*/ 	.short	0x0008
        /*0024*/ 	.byte	0x00, 0xf5, 0x21, 0x00


	//----- nvinfo : EIATTR_KPARAM_INFO
	.align		4
.L_131:
        /*0028*/ 	.byte	0x04, 0x17
        /*002a*/ 	.short	(.L_133 - .L_132)
.L_132:
        /*002c*/ 	.word	0x00000000
        /*0030*/ 	.short	0x0000
        /*0032*/ 	.short	0x0000
        /*0034*/ 	.byte	0x00, 0xf5, 0x21, 0x00


	//----- nvinfo : EIATTR_SPARSE_MMA_MASK
	.align		4
.L_133:
        /*0038*/ 	.byte	0x03, 0x50
        /*003a*/ 	.short	0x0000


	//----- nvinfo : EIATTR_MAXREG_COUNT
	.align		4
        /*003c*/ 	.byte	0x03, 0x1b
        /*003e*/ 	.short	0x00ff


	//----- nvinfo : EIATTR_NUM_BARRIERS
	.align		4
        /*0040*/ 	.byte	0x02, 0x4c
        /*0042*/ 	.byte	0x01
	.zero		1


	//----- nvinfo : EIATTR_MERCURY_ISA_VERSION
	.align		4
        /*0044*/ 	.byte	0x03, 0x5f
        /*0046*/ 	.short	0x0101


	//----- nvinfo : EIATTR_VRC_CTA_INIT_COUNT
	.align		4
        /*0048*/ 	.byte	0x02, 0x4a
	.zero		1
	.zero		1


	//----- nvinfo : EIATTR_EXIT_INSTR_OFFSETS
	.align		4
        /*004c*/ 	.byte	0x04, 0x1c
        /*004e*/ 	.short	(.L_135 - .L_134)


	//   ....[0]....
.L_134:
        /*0050*/ 	.word	0x000004c0


	//   ....[1]....
        /*0054*/ 	.word	0x00000660


	//   ....[2]....
        /*0058*/ 	.word	0x000006b0


	//----- nvinfo : EIATTR_CRS_STACK_SIZE
	.align		4
.L_135:
        /*005c*/ 	.byte	0x04, 0x1e
        /*005e*/ 	.short	(.L_137 - .L_136)
.L_136:
        /*0060*/ 	.word	0x00000000


	//----- nvinfo : EIATTR_CBANK_PARAM_SIZE
	.align		4
.L_137:
        /*0064*/ 	.byte	0x03, 0x19
        /*0066*/ 	.short	0x0014


	//----- nvinfo : EIATTR_PARAM_CBANK
	.align		4
        /*0068*/ 	.byte	0x04, 0x0a
        /*006a*/ 	.short	(.L_139 - .L_138)
	.align		4
.L_138:
        /*006c*/ 	.word	index@(.nv.constant0._Z28reduceCompleteUnrollingWarpsILj512EEvPiS0_j)
        /*0070*/ 	.short	0x0380
        /*0072*/ 	.short	0x0014


	//----- nvinfo : EIATTR_SW_WAR
	.align		4
.L_139:
        /*0074*/ 	.byte	0x04, 0x36
        /*0076*/ 	.short	(.L_141 - .L_140)
.L_140:
        /*0078*/ 	.word	0x00000008
.L_141:


//--------------------- .nv.info._Z28reduceCompleteUnrollingWarpsILj1024EEvPiS0_j --------------------------
	.section	.nv.info._Z28reduceCompleteUnrollingWarpsILj1024EEvPiS0_j,"",@"SHT_CUDA_INFO"
	.sectionflags	@""
	.align	4


	//----- nvinfo : EIATTR_CUDA_API_VERSION
	.align		4
        /*0000*/ 	.byte	0x04, 0x37
        /*0002*/ 	.short	(.L_143 - .L_142)
.L_142:
        /*0004*/ 	.word	0x00000082


	//----- nvinfo : EIATTR_KPARAM_INFO
	.align		4
.L_143:
        /*0008*/ 	.byte	0x04, 0x17
        /*000a*/ 	.short	(.L_145 - .L_144)
.L_144:
        /*000c*/ 	.word	0x00000000
        /*0010*/ 	.short	0x0002
        /*0012*/ 	.short	0x0010
        /*0014*/ 	.byte	0x00, 0xf0, 0x11, 0x00


	//----- nvinfo : EIATTR_KPARAM_INFO
	.align		4
.L_145:
        /*0018*/ 	.byte	0x04, 0x17
        /*001a*/ 	.short	(.L_147 - .L_146)
.L_146:
        /*001c*/ 	.word	0x00000000
        /*0020*/ 	.short	0x0001
        /*0022*/ 	.short	0x0008
        /*0024*/ 	.byte	0x00, 0xf5, 0x21, 0x00


	//----- nvinfo : EIATTR_KPARAM_INFO
	.align		4
.L_147:
        /*0028*/ 	.byte	0x04, 0x17
        /*002a*/ 	.short	(.L_149 - .L_148)
.L_148:
        /*002c*/ 	.word	0x00000000
        /*0030*/ 	.short	0x0000
        /*0032*/ 	.short	0x0000
        /*0034*/ 	.byte	0x00, 0xf5, 0x21, 0x00


	//----- nvinfo : EIATTR_SPARSE_MMA_MASK
	.align		4
.L_149:
        /*0038*/ 	.byte	0x03, 0x50
        /*003a*/ 	.short	0x0000


	//----- nvinfo : EIATTR_MAXREG_COUNT
	.align		4
        /*003c*/ 	.byte	0x03, 0x1b
        /*003e*/ 	.short	0x00ff


	//----- nvinfo : EIATTR_NUM_BARRIERS
	.align		4
        /*0040*/ 	.byte	0x02, 0x4c
        /*0042*/ 	.byte	0x01
	.zero		1


	//----- nvinfo : EIATTR_MERCURY_ISA_VERSION
	.align		4
        /*0044*/ 	.byte	0x03, 0x5f
        /*0046*/ 	.short	0x0101


	//----- nvinfo : EIATTR_VRC_CTA_INIT_COUNT
	.align		4
        /*0048*/ 	.byte	0x02, 0x4a
	.zero		1
	.zero		1


	//----- nvinfo : EIATTR_EXIT_INSTR_OFFSETS
	.align		4
        /*004c*/ 	.byte	0x04, 0x1c
        /*004e*/ 	.short	(.L_151 - .L_150)


	//   ....[0]....
.L_150:
        /*0050*/ 	.word	0x00000540


	//   ....[1]....
        /*0054*/ 	.word	0x000006e0


	//   ....[2]....
        /*0058*/ 	.word	0x00000730


	//----- nvinfo : EIATTR_CRS_STACK_SIZE
	.align		4
.L_151:
        /*005c*/ 	.byte	0x04, 0x1e
        /*005e*/ 	.short	(.L_153 - .L_152)
.L_152:
        /*0060*/ 	.word	0x00000000


	//----- nvinfo : EIATTR_CBANK_PARAM_SIZE
	.align		4
.L_153:
        /*0064*/ 	.byte	0x03, 0x19
        /*0066*/ 	.short	0x0014


	//----- nvinfo : EIATTR_PARAM_CBANK
	.align		4
        /*0068*/ 	.byte	0x04, 0x0a
        /*006a*/ 	.short	(.L_155 - .L_154)
	.align		4
.L_154:
        /*006c*/ 	.word	index@(.nv.constant0._Z28reduceCompleteUnrollingWarpsILj1024EEvPiS0_j)
        /*0070*/ 	.short	0x0380
        /*0072*/ 	.short	0x0014


	//----- nvinfo : EIATTR_SW_WAR
	.align		4
.L_155:
        /*0074*/ 	.byte	0x04, 0x36
        /*0076*/ 	.short	(.L_157 - .L_156)
.L_156:
        /*0078*/ 	.word	0x00000008
.L_157:


//--------------------- .nv.info._Z29reduceCompleteUnrollingWarps8PiS_j --------------------------
	.section	.nv.info._Z29reduceCompleteUnrollingWarps8PiS_j,"",@"SHT_CUDA_INFO"
	.sectionflags	@""
	.align	4


	//----- nvinfo : EIATTR_CUDA_API_VERSION
	.align		4
        /*0000*/ 	.byte	0x04, 0x37
        /*0002*/ 	.short	(.L_159 - .L_158)
.L_158:
        /*0004*/ 	.word	0x00000082


	//----- nvinfo : EIATTR_KPARAM_INFO
	.align		4
.L_159:
        /*0008*/ 	.byte	0x04, 0x17
        /*000a*/ 	.short	(.L_161 - .L_160)
.L_160:
        /*000c*/ 	.word	0x00000000
        /*0010*/ 	.short	0x0002
        /*0012*/ 	.short	0x0010
        /*0014*/ 	.byte	0x00, 0xf0, 0x11, 0x00


	//----- nvinfo : EIATTR_KPARAM_INFO
	.align		4
.L_161:
        /*0018*/ 	.byte	0x04, 0x17
        /*001a*/ 	.short	(.L_163 - .L_162)
.L_162:
        /*001c*/ 	.word	0x00000000
        /*0020*/ 	.short	0x0001
        /*0022*/ 	.short	0x0008
        /*0024*/ 	.byte	0x00, 0xf5, 0x21, 0x00


	//----- nvinfo : EIATTR_KPARAM_INFO
	.align		4
.L_163:
        /*0028*/ 	.byte	0x04, 0x17
        /*002a*/ 	.short	(.L_165 - .L_164)
.L_164:
        /*002c*/ 	.word	0x00000000
        /*0030*/ 	.short	0x0000
        /*0032*/ 	.short	0x0000
        /*0034*/ 	.byte	0x00, 0xf5, 0x21, 0x00


	//----- nvinfo : EIATTR_SPARSE_MMA_MASK
	.align		4
.L_165:
        /*0038*/ 	.byte	0x03, 0x50
        /*003a*/ 	.short	0x0000


	//----- nvinfo : EIATTR_MAXREG_COUNT
	.align		4
        /*003c*/ 	.byte	0x03, 0x1b
        /*003e*/ 	.short	0x00ff


	//----- nvinfo : EIATTR_NUM_BARRIERS
	.align		4
        /*0040*/ 	.byte	0x02, 0x4c
        /*0042*/ 	.byte	0x01
	.zero		1


	//----- nvinfo : EIATTR_MERCURY_ISA_VERSION
	.align		4
        /*0044*/ 	.byte	0x03, 0x5f
        /*0046*/ 	.short	0x0101


	//----- nvinfo : EIATTR_VRC_CTA_INIT_COUNT
	.align		4
        /*0048*/ 	.byte	0x02, 0x4a
	.zero		1
	.zero		1


	//----- nvinfo : EIATTR_EXIT_INSTR_OFFSETS
	.align		4
        /*004c*/ 	.byte	0x04, 0x1c
        /*004e*/ 	.short	(.L_167 - .L_166)


	//   ....[0]....
.L_166:
        /*0050*/ 	.word	0x00000580


	//   ....[1]....
        /*0054*/ 	.word	0x00000720


	//   ....[2]....
        /*0058*/ 	.word	0x00000770


	//----- nvinfo : EIATTR_CRS_STACK_SIZE
	.align		4
.L_167:
        /*005c*/ 	.byte	0x04, 0x1e
        /*005e*/ 	.short	(.L_169 - .L_168)
.L_168:
        /*0060*/ 	.word	0x00000000


	//----- nvinfo : EIATTR_CBANK_PARAM_SIZE
	.align		4
.L_169:
        /*0064*/ 	.byte	0x03, 0x19
        /*0066*/ 	.short	0x0014


	//----- nvinfo : EIATTR_PARAM_CBANK
	.align		4
        /*0068*/ 	.byte	0x04, 0x0a
        /*006a*/ 	.short	(.L_171 - .L_170)
	.align		4
.L_170:
        /*006c*/ 	.word	index@(.nv.constant0._Z29reduceCompleteUnrollingWarps8PiS_j)
        /*0070*/ 	.short	0x0380
        /*0072*/ 	.short	0x0014


	//----- nvinfo : EIATTR_SW_WAR
	.align		4
.L_171:
        /*0074*/ 	.byte	0x04, 0x36
        /*0076*/ 	.short	(.L_173 - .L_172)
.L_172:
        /*0078*/ 	.word	0x00000008
.L_173:


//--------------------- .nv.info._Z21reduceUnrollingWarps8PiS_j --------------------------
	.section	.nv.info._Z21reduceUnrollingWarps8PiS_j,"",@"SHT_CUDA_INFO"
	.sectionflags	@""
	.align	4


	//----- nvinfo : EIATTR_CUDA_API_VERSION
	.align		4
        /*0000*/ 	.byte	0x04, 0x37
        /*0002*/ 	.short	(.L_175 - .L_174)
.L_174:
        /*0004*/ 	.word	0x00000082


	//----- nvinfo : EIATTR_KPARAM_INFO
	.align		4
.L_175:
        /*0008*/ 	.byte	0x04, 0x17
        /*000a*/ 	.short	(.L_177 - .L_176)
.L_176:
        /*000c*/ 	.word	0x00000000
        /*0010*/ 	.short	0x0002
        /*0012*/ 	.short	0x0010
        /*0014*/ 	.byte	0x00, 0xf0, 0x11, 0x00


	//----- nvinfo : EIATTR_KPARAM_INFO
	.align		4
.L_177:
        /*0018*/ 	.byte	0x04, 0x17
        /*001a*/ 	.short	(.L_179 - .L_178)
.L_178:
        /*001c*/ 	.word	0x00000000
        /*0020*/ 	.short	0x0001
        /*0022*/ 	.short	0x0008
        /*0024*/ 	.byte	0x00, 0xf5, 0x21, 0x00


	//----- nvinfo : EIATTR_KPARAM_INFO
	.align		4
.L_179:
        /*0028*/ 	.byte	0x04, 0x17
        /*002a*/ 	.short	(.L_181 - .L_180)
.L_180:
        /*002c*/ 	.word	0x00000000
        /*0030*/ 	.short	0x0000
        /*0032*/ 	.short	0x0000
        /*0034*/ 	.byte	0x00, 0xf5, 0x21, 0x00


	//----- nvinfo : EIATTR_SPARSE_MMA_MASK
	.align		4
.L_181:
        /*0038*/ 	.byte	0x03, 0x50
        /*003a*/ 	.short	0x0000


	//----- nvinfo : EIATTR_MAXREG_COUNT
	.align		4
        /*003c*/ 	.byte	0x03, 0x1b
        /*003e*/ 	.short	0x00ff


	//----- nvinfo : EIATTR_NUM_BARRIERS
	.align		4
        /*0040*/ 	.byte	0x02, 0x4c
        /*0042*/ 	.byte	0x01
	.zero		1


	//----- nvinfo : EIATTR_MERCURY_ISA_VERSION
	.align		4
        /*0044*/ 	.byte	0x03, 0x5f
        /*0046*/ 	.short	0x0101


	//----- nvinfo : EIATTR_VRC_CTA_INIT_COUNT
	.align		4
        /*0048*/ 	.byte	0x02, 0x4a
	.zero		1
	.zero		1


	//----- nvinfo : EIATTR_EXIT_INSTR_OFFSETS
	.align		4
        /*004c*/ 	.byte	0x04, 0x1c
        /*004e*/ 	.short	(.L_183 - .L_182)


	//   ....[0]....
.L_182:
        /*0050*/ 	.word	0x00000400


	//   ....[1]....
        /*0054*/ 	.word	0x000005a0


	//   ....[2]....
        /*0058*/ 	.word	0x000005f0


	//----- nvinfo : EIATTR_CRS_STACK_SIZE
	.align		4
.L_183:
        /*005c*/ 	.byte	0x04, 0x1e
        /*005e*/ 	.short	(.L_185 - .L_184)
.L_184:
        /*0060*/ 	.word	0x00000000


	//----- nvinfo : EIATTR_CBANK_PARAM_SIZE
	.align		4
.L_185:
        /*0064*/ 	.byte	0x03, 0x19
        /*0066*/ 	.short	0x0014


	//----- nvinfo : EIATTR_PARAM_CBANK
	.align		4
        /*0068*/ 	.byte	0x04, 0x0a
        /*006a*/ 	.short	(.L_187 - .L_186)
	.align		4
.L_186:
        /*006c*/ 	.word	index@(.nv.constant0._Z21reduceUnrollingWarps8PiS_j)
        /*0070*/ 	.short	0x0380
        /*0072*/ 	.short	0x0014


	//----- nvinfo : EIATTR_SW_WAR
	.align		4
.L_187:
        /*0074*/ 	.byte	0x04, 0x36
        /*0076*/ 	.short	(.L_189 - .L_188)
.L_188:
        /*0078*/ 	.word	0x00000008
.L_189:


//--------------------- .nv.info._Z16reduceUnrolling8PiS_j --------------------------
	.section	.nv.info._Z16reduceUnrolling8PiS_j,"",@"SHT_CUDA_INFO"
	.sectionflags	@""
	.align	4


	//----- nvinfo : EIATTR_CUDA_API_VERSION
	.align		4
        /*0000*/ 	.byte	0x04, 0x37
        /*0002*/ 	.short	(.L_191 - .L_190)
.L_190:
        /*0004*/ 	.word	0x00000082


	//----- nvinfo : EIATTR_KPARAM_INFO
	.align		4
.L_191:
        /*0008*/ 	.byte	0x04, 0x17
        /*000a*/ 	.short	(.L_193 - .L_192)
.L_192:
        /*000c*/ 	.word	0x00000000
        /*0010*/ 	.short	0x0002
        /*0012*/ 	.short	0x0010
        /*0014*/ 	.byte	0x00, 0xf0, 0x11, 0x00


	//----- nvinfo : EIATTR_KPARAM_INFO
	.align		4
.L_193:
        /*0018*/ 	.byte	0x04, 0x17
        /*001a*/ 	.short	(.L_195 - .L_194)
.L_194:
        /*001c*/ 	.word	0x00000000
        /*0020*/ 	.short	0x0001
        /*0022*/ 	.short	0x0008
        /*0024*/ 	.byte	0x00, 0xf5, 0x21, 0x00


	//----- nvinfo : EIATTR_KPARAM_INFO
	.align		4
.L_195:
        /*0028*/ 	.byte	0x04, 0x17
        /*002a*/ 	.short	(.L_197 - .L_196)
.L_196:
        /*002c*/ 	.word	0x00000000
        /*0030*/ 	.short	0x0000
        /*0032*/ 	.short	0x0000
        /*0034*/ 	.byte	0x00, 0xf5, 0x21, 0x00


	//----- nvinfo : EIATTR_SPARSE_MMA_MASK
	.align		4
.L_197:
        /*0038*/ 	.byte	0x03, 0x50
        /*003a*/ 	.short	0x0000


	//----- nvinfo : EIATTR_MAXREG_COUNT
	.align		4
        /*003c*/ 	.byte	0x03, 0x1b
        /*003e*/ 	.short	0x00ff


	//----- nvinfo : EIATTR_NUM_BARRIERS
	.align		4
        /*0040*/ 	.byte	0x02, 0x4c
        /*0042*/ 	.byte	0x01
	.zero		1


	//----- nvinfo : EIATTR_MERCURY_ISA_VERSION
	.align		4
        /*0044*/ 	.byte	0x03, 0x5f
        /*0046*/ 	.short	0x0101


	//----- nvinfo : EIATTR_VRC_CTA_INIT_COUNT
	.align		4
        /*0048*/ 	.byte	0x02, 0x4a
	.zero		1
	.zero		1


	//----- nvinfo : EIATTR_EXIT_INSTR_OFFSETS
	.align		4
        /*004c*/ 	.byte	0x04, 0x1c
        /*004e*/ 	.short	(.L_199 - .L_198)


	//   ....[0]....
.L_198:
        /*0050*/ 	.word	0x00000400


	//   ....[1]....
        /*0054*/ 	.word	0x00000450


	//----- nvinfo : EIATTR_CRS_STACK_SIZE
	.align		4
.L_199:
        /*0058*/ 	.byte	0x04, 0x1e
        /*005a*/ 	.short	(.L_201 - .L_200)
.L_200:
        /*005c*/ 	.word	0x00000000


	//----- nvinfo : EIATTR_CBANK_PARAM_SIZE
	.align		4
.L_201:
        /*0060*/ 	.byte	0x03, 0x19
        /*0062*/ 	.short	0x0014


	//----- nvinfo : EIATTR_PARAM_CBANK
	.align		4
        /*0064*/ 	.byte	0x04, 0x0a
        /*0066*/ 	.short	(.L_203 - .L_202)
	.align		4
.L_202:
        /*0068*/ 	.word	index@(.nv.constant0._Z16reduceUnrolling8PiS_j)
        /*006c*/ 	.short	0x0380
        /*006e*/ 	.short	0x0014


	//----- nvinfo : EIATTR_SW_WAR
	.align		4
.L_203:
        /*0070*/ 	.byte	0x04, 0x36
        /*0072*/ 	.short	(.L_205 - .L_204)
.L_204:
        /*0074*/ 	.word	0x00000008
.L_205:


//--------------------- .nv.info._Z16reduceUnrolling4PiS_j --------------------------
	.section	.nv.info._Z16reduceUnrolling4PiS_j,"",@"SHT_CUDA_INFO"
	.sectionflags	@""
	.align	4


	//----- nvinfo : EIATTR_CUDA_API_VERSION
	.align		4
        /*0000*/ 	.byte	0x04, 0x37
        /*0002*/ 	.short	(.L_207 - .L_206)
.L_206:
        /*0004*/ 	.word	0x00000082


	//----- nvinfo : EIATTR_KPARAM_INFO
	.align		4
.L_207:
        /*0008*/ 	.byte	0x04, 0x17
        /*000a*/ 	.short	(.L_209 - .L_208)
.L_208:
        /*000c*/ 	.word	0x00000000
        /*0010*/ 	.short	0x0002
        /*0012*/ 	.short	0x0010
        /*0014*/ 	.byte	0x00, 0xf0, 0x11, 0x00


	//----- nvinfo : EIATTR_KPARAM_INFO
	.align		4
.L_209:
        /*0018*/ 	.byte	0x04, 0x17
        /*001a*/ 	.short	(.L_211 - .L_210)
.L_210:
        /*001c*/ 	.word	0x00000000
        /*0020*/ 	.short	0x0001
        /*0022*/ 	.short	0x0008
        /*0024*/ 	.byte	0x00, 0xf5, 0x21, 0x00


	//----- nvinfo : EIATTR_KPARAM_INFO
	.align		4
.L_211:
        /*0028*/ 	.byte	0x04, 0x17
        /*002a*/ 	.short	(.L_213 - .L_212)
.L_212:
        /*002c*/ 	.word	0x00000000
        /*0030*/ 	.short	0x0000
        /*0032*/ 	.short	0x0000
        /*0034*/ 	.byte	0x00, 0xf5, 0x21, 0x00


	//----- nvinfo : EIATTR_SPARSE_MMA_MASK
	.align		4
.L_213:
        /*0038*/ 	.byte	0x03, 0x50
        /*003a*/ 	.short	0x0000


	//----- nvinfo : EIATTR_MAXREG_COUNT
	.align		4
        /*003c*/ 	.byte	0x03, 0x1b
        /*003e*/ 	.short	0x00ff


	//----- nvinfo : EIATTR_NUM_BARRIERS
	.align		4
        /*0040*/ 	.byte	0x02, 0x4c
        /*0042*/ 	.byte	0x01
	.zero		1


	//----- nvinfo : EIATTR_MERCURY_ISA_VERSION
	.align		4
        /*0044*/ 	.byte	0x03, 0x5f
        /*0046*/ 	.short	0x0101


	//----- nvinfo : EIATTR_VRC_CTA_INIT_COUNT
	.align		4
        /*0048*/ 	.byte	0x02, 0x4a
	.zero		1
	.zero		1


	//----- nvinfo : EIATTR_EXIT_INSTR_OFFSETS
	.align		4
        /*004c*/ 	.byte	0x04, 0x1c
        /*004e*/ 	.short	(.L_215 - .L_214)


	//   ....[0]....
.L_214:
        /*0050*/ 	.word	0x000002f0


	//   ....[1]....
        /*0054*/ 	.word	0x00000340


	//----- nvinfo : EIATTR_CRS_STACK_SIZE
	.align		4
.L_215:
        /*0058*/ 	.byte	0x04, 0x1e
        /*005a*/ 	.short	(.L_217 - .L_216)
.L_216:
        /*005c*/ 	.word	0x00000000


	//----- nvinfo : EIATTR_CBANK_PARAM_SIZE
	.align		4
.L_217:
        /*0060*/ 	.byte	0x03, 0x19
        /*0062*/ 	.short	0x0014


	//----- nvinfo : EIATTR_PARAM_CBANK
	.align		4
        /*0064*/ 	.byte	0x04, 0x0a
        /*0066*/ 	.short	(.L_219 - .L_218)
	.align		4
.L_218:
        /*0068*/ 	.word	index@(.nv.constant0._Z16reduceUnrolling4PiS_j)
        /*006c*/ 	.short	0x0380
        /*006e*/ 	.short	0x0014


	//----- nvinfo : EIATTR_SW_WAR
	.align		4
.L_219:
        /*0070*/ 	.byte	0x04, 0x36
        /*0072*/ 	.short	(.L_221 - .L_220)
.L_220:
        /*0074*/ 	.word	0x00000008
.L_221:


//--------------------- .nv.info._Z16reduceUnrolling2PiS_j --------------------------
	.section	.nv.info._Z16reduceUnrolling2PiS_j,"",@"SHT_CUDA_INFO"
	.sectionflags	@""
	.align	4


	//----- nvinfo : EIATTR_CUDA_API_VERSION
	.align		4
        /*0000*/ 	.byte	0x04, 0x37
        /*0002*/ 	.short	(.L_223 - .L_222)
.L_222:
        /*0004*/ 	.word	0x00000082


	//----- nvinfo : EIATTR_KPARAM_INFO
	.align		4
.L_223:
        /*0008*/ 	.byte	0x04, 0x17
        /*000a*/ 	.short	(.L_225 - .L_224)
.L_224:
        /*000c*/ 	.word	0x00000000
        /*0010*/ 	.short	0x0002
        /*0012*/ 	.short	0x0010
        /*0014*/ 	.byte	0x00, 0xf0, 0x11, 0x00


	//----- nvinfo : EIATTR_KPARAM_INFO
	.align		4
.L_225:
        /*0018*/ 	.byte	0x04, 0x17
        /*001a*/ 	.short	(.L_227 - .L_226)
.L_226:
        /*001c*/ 	.word	0x00000000
        /*0020*/ 	.short	0x0001
        /*0022*/ 	.short	0x0008
        /*0024*/ 	.byte	0x00, 0xf5, 0x21, 0x00


	//----- nvinfo : EIATTR_KPARAM_INFO
	.align		4
.L_227:
        /*0028*/ 	.byte	0x04, 0x17
        /*002a*/ 	.short	(.L_229 - .L_228)
.L_228:
        /*002c*/ 	.word	0x00000000
        /*0030*/ 	.short	0x0000
        /*0032*/ 	.short	0x0000
        /*0034*/ 	.byte	0x00, 0xf5, 0x21, 0x00


	//----- nvinfo : EIATTR_SPARSE_MMA_MASK
	.align		4
.L_229:
        /*0038*/ 	.byte	0x03, 0x50
        /*003a*/ 	.short	0x0000


	//----- nvinfo : EIATTR_MAXREG_COUNT
	.align		4
        /*003c*/ 	.byte	0x03, 0x1b
        /*003e*/ 	.short	0x00ff


	//----- nvinfo : EIATTR_NUM_BARRIERS
	.align		4
        /*0040*/ 	.byte	0x02, 0x4c
        /*0042*/ 	.byte	0x01
	.zero		1


	//----- nvinfo : EIATTR_MERCURY_ISA_VERSION
	.align		4
        /*0044*/ 	.byte	0x03, 0x5f
        /*0046*/ 	.short	0x0101


	//----- nvinfo : EIATTR_VRC_CTA_INIT_COUNT
	.align		4
        /*0048*/ 	.byte	0x02, 0x4a
	.zero		1
	.zero		1


	//----- nvinfo : EIATTR_EXIT_INSTR_OFFSETS
	.align		4
        /*004c*/ 	.byte	0x04, 0x1c
        /*004e*/ 	.short	(.L_231 - .L_230)


	//   ....[0]....
.L_230:
        /*0050*/ 	.word	0x00000290


	//   ....[1]....
        /*0054*/ 	.word	0x000002e0


	//----- nvinfo : EIATTR_CRS_STACK_SIZE
	.align		4
.L_231:
        /*0058*/ 	.byte	0x04, 0x1e
        /*005a*/ 	.short	(.L_233 - .L_232)
.L_232:
        /*005c*/ 	.word	0x00000000


	//----- nvinfo : EIATTR_CBANK_PARAM_SIZE
	.align		4
.L_233:
        /*0060*/ 	.byte	0x03, 0x19
        /*0062*/ 	.short	0x0014


	//----- nvinfo : EIATTR_PARAM_CBANK
	.align		4
        /*0064*/ 	.byte	0x04, 0x0a
        /*0066*/ 	.short	(.L_235 - .L_234)
	.align		4
.L_234:
        /*0068*/ 	.word	index@(.nv.constant0._Z16reduceUnrolling2PiS_j)
        /*006c*/ 	.short	0x0380
        /*006e*/ 	.short	0x0014


	//----- nvinfo : EIATTR_SW_WAR
	.align		4
.L_235:
        /*0070*/ 	.byte	0x04, 0x36
        /*0072*/ 	.short	(.L_237 - .L_236)
.L_236:
        /*0074*/ 	.word	0x00000008
.L_237:


//--------------------- .nv.info._Z17reduceInterleavedPiS_j --------------------------
	.section	.nv.info._Z17reduceInterleavedPiS_j,"",@"SHT_CUDA_INFO"
	.sectionflags	@""
	.align	4


	//----- nvinfo : EIATTR_CUDA_API_VERSION
	.align		4
        /*0000*/ 	.byte	0x04, 0x37
        /*0002*/ 	.short	(.L_239 - .L_238)
.L_238:
        /*0004*/ 	.word	0x00000082


	//----- nvinfo : EIATTR_KPARAM_INFO
	.align		4
.L_239:
        /*0008*/ 	.byte	0x04, 0x17
        /*000a*/ 	.short	(.L_241 - .L_240)
.L_240:
        /*000c*/ 	.word	0x00000000
        /*0010*/ 	.short	0x0002
        /*0012*/ 	.short	0x0010
        /*0014*/ 	.byte	0x00, 0xf0, 0x11, 0x00


	//----- nvinfo : EIATTR_KPARAM_INFO
	.align		4
.L_241:
        /*0018*/ 	.byte	0x04, 0x17
        /*001a*/ 	.short	(.L_243 - .L_242)
.L_242:
        /*001c*/ 	.word	0x00000000
        /*0020*/ 	.short	0x0001
        /*0022*/ 	.short	0x0008
        /*0024*/ 	.byte	0x00, 0xf5, 0x21, 0x00


	//----- nvinfo : EIATTR_KPARAM_INFO
	.align		4
.L_243:
        /*0028*/ 	.byte	0x04, 0x17
        /*002a*/ 	.short	(.L_245 - .L_244)
.L_244:
        /*002c*/ 	.word	0x00000000
        /*0030*/ 	.short	0x0000
        /*0032*/ 	.short	0x0000
        /*0034*/ 	.byte	0x00, 0xf5, 0x21, 0x00


	//----- nvinfo : EIATTR_SPARSE_MMA_MASK
	.align		4
.L_245:
        /*0038*/ 	.byte	0x03, 0x50
        /*003a*/ 	.short	0x0000


	//----- nvinfo : EIATTR_MAXREG_COUNT
	.align		4
        /*003c*/ 	.byte	0x03, 0x1b
        /*003e*/ 	.short	0x00ff


	//----- nvinfo : EIATTR_NUM_BARRIERS
	.align		4
        /*0040*/ 	.byte	0x02, 0x4c
        /*0042*/ 	.byte	0x01
	.zero		1


	//----- nvinfo : EIATTR_MERCURY_ISA_VERSION
	.align		4
        /*0044*/ 	.byte	0x03, 0x5f
        /*0046*/ 	.short	0x0101


	//----- nvinfo : EIATTR_VRC_CTA_INIT_COUNT
	.align		4
        /*0048*/ 	.byte	0x02, 0x4a
	.zero		1
	.zero		1


	//----- nvinfo : EIATTR_EXIT_INSTR_OFFSETS
	.align		4
        /*004c*/ 	.byte	0x04, 0x1c
        /*004e*/ 	.short	(.L_247 - .L_246)


	//   ....[0]....
.L_246:
        /*0050*/ 	.word	0x000000a0


	//   ....[1]....
        /*0054*/ 	.word	0x000001f0


	//   ....[2]....
        /*0058*/ 	.word	0x00000240


	//----- nvinfo : EIATTR_CRS_STACK_SIZE
	.align		4
.L_247:
        /*005c*/ 	.byte	0x04, 0x1e
        /*005e*/ 	.short	(.L_249 - .L_248)
.L_248:
        /*0060*/ 	.word	0x00000000


	//----- nvinfo : EIATTR_CBANK_PARAM_SIZE
	.align		4
.L_249:
        /*0064*/ 	.byte	0x03, 0x19
        /*0066*/ 	.short	0x0014


	//----- nvinfo : EIATTR_PARAM_CBANK
	.align		4
        /*0068*/ 	.byte	0x04, 0x0a
        /*006a*/ 	.short	(.L_251 - .L_250)
	.align		4
.L_250:
        /*006c*/ 	.word	index@(.nv.constant0._Z17reduceInterleavedPiS_j)
        /*0070*/ 	.short	0x0380
        /*0072*/ 	.short	0x0014


	//----- nvinfo : EIATTR_SW_WAR
	.align		4
.L_251:
        /*0074*/ 	.byte	0x04, 0x36
        /*0076*/ 	.short	(.L_253 - .L_252)
.L_252:
        /*0078*/ 	.word	0x00000008
.L_253:


//--------------------- .nv.info._Z20reduceNeighboredLessPiS_j --------------------------
	.section	.nv.info._Z20reduceNeighboredLessPiS_j,"",@"SHT_CUDA_INFO"
	.sectionflags	@""
	.align	4


	//----- nvinfo : EIATTR_CUDA_API_VERSION
	.align		4
        /*0000*/ 	.byte	0x04, 0x37
        /*0002*/ 	.short	(.L_255 - .L_254)
.L_254:
        /*0004*/ 	.word	0x00000082


	//----- nvinfo : EIATTR_KPARAM_INFO
	.align		4
.L_255:
        /*0008*/ 	.byte	0x04, 0x17
        /*000a*/ 	.short	(.L_257 - .L_256)
.L_256:
        /*000c*/ 	.word	0x00000000
        /*0010*/ 	.short	0x0002
        /*0012*/ 	.short	0x0010
        /*0014*/ 	.byte	0x00, 0xf0, 0x11, 0x00


	//----- nvinfo : EIATTR_KPARAM_INFO
	.align		4
.L_257:
        /*0018*/ 	.byte	0x04, 0x17
        /*001a*/ 	.short	(.L_259 - .L_258)
.L_258:
        /*001c*/ 	.word	0x00000000
        /*0020*/ 	.short	0x0001
        /*0022*/ 	.short	0x0008
        /*0024*/ 	.byte	0x00, 0xf5, 0x21, 0x00


	//----- nvinfo : EIATTR_KPARAM_INFO
	.align		4
.L_259:
        /*0028*/ 	.byte	0x04, 0x17
        /*002a*/ 	.short	(.L_261 - .L_260)
.L_260:
        /*002c*/ 	.word	0x00000000
        /*0030*/ 	.short	0x0000
        /*0032*/ 	.short	0x0000
        /*0034*/ 	.byte	0x00, 0xf5, 0x21, 0x00


	//----- nvinfo : EIATTR_SPARSE_MMA_MASK
	.align		4
.L_261:
        /*0038*/ 	.byte	0x03, 0x50
        /*003a*/ 	.short	0x0000


	//----- nvinfo : EIATTR_MAXREG_COUNT
	.align		4
        /*003c*/ 	.byte	0x03, 0x1b
        /*003e*/ 	.short	0x00ff


	//----- nvinfo : EIATTR_NUM_BARRIERS
	.align		4
        /*0040*/ 	.byte	0x02, 0x4c
        /*0042*/ 	.byte	0x01
	.zero		1


	//----- nvinfo : EIATTR_MERCURY_ISA_VERSION
	.align		4
        /*0044*/ 	.byte	0x03, 0x5f
        /*0046*/ 	.short	0x0101


	//----- nvinfo : EIATTR_VRC_CTA_INIT_COUNT
	.align		4
        /*0048*/ 	.byte	0x02, 0x4a
	.zero		1
	.zero		1


	//----- nvinfo : EIATTR_EXIT_INSTR_OFFSETS
	.align		4
        /*004c*/ 	.byte	0x04, 0x1c
        /*004e*/ 	.short	(.L_263 - .L_262)


	//   ....[0]....
.L_262:
        /*0050*/ 	.word	0x00000090


	//   ....[1]....
        /*0054*/ 	.word	0x00000210


	//   ....[2]....
        /*0058*/ 	.word	0x00000260


	//----- nvinfo : EIATTR_CRS_STACK_SIZE
	.align		4
.L_263:
        /*005c*/ 	.byte	0x04, 0x1e
        /*005e*/ 	.short	(.L_265 - .L_264)
.L_264:
        /*0060*/ 	.word	0x00000000


	//----- nvinfo : EIATTR_CBANK_PARAM_SIZE
	.align		4
.L_265:
        /*0064*/ 	.byte	0x03, 0x19
        /*0066*/ 	.short	0x0014


	//----- nvinfo : EIATTR_PARAM_CBANK
	.align		4
        /*0068*/ 	.byte	0x04, 0x0a
        /*006a*/ 	.short	(.L_267 - .L_266)
	.align		4
.L_266:
        /*006c*/ 	.word	index@(.nv.constant0._Z20reduceNeighboredLessPiS_j)
        /*0070*/ 	.short	0x0380
        /*0072*/ 	.short	0x0014


	//----- nvinfo : EIATTR_SW_WAR
	.align		4
.L_267:
        /*0074*/ 	.byte	0x04, 0x36
        /*0076*/ 	.short	(.L_269 - .L_268)
.L_268:
        /*0078*/ 	.word	0x00000008
.L_269:


//--------------------- .nv.info._Z16reduceNeighboredPiS_j --------------------------
	.section	.nv.info._Z16reduceNeighboredPiS_j,"",@"SHT_CUDA_INFO"
	.sectionflags	@""
	.align	4


	//----- nvinfo : EIATTR_CUDA_API_VERSION
	.align		4
        /*0000*/ 	.byte	0x04, 0x37
        /*0002*/ 	.short	(.L_271 - .L_270)
.L_270:
        /*0004*/ 	.word	0x00000082


	//----- nvinfo : EIATTR_KPARAM_INFO
	.align		4
.L_271:
        /*0008*/ 	.byte	0x04, 0x17
        /*000a*/ 	.short	(.L_273 - .L_272)
.L_272:
        /*000c*/ 	.word	0x00000000
        /*0010*/ 	.short	0x0002
        /*0012*/ 	.short	0x0010
        /*0014*/ 	.byte	0x00, 0xf0, 0x11, 0x00


	//----- nvinfo : EIATTR_KPARAM_INFO
	.align		4
.L_273:
        /*0018*/ 	.byte	0x04, 0x17
        /*001a*/ 	.short	(.L_275 - .L_274)
.L_274:
        /*001c*/ 	.word	0x00000000
        /*0020*/ 	.short	0x0001
        /*0022*/ 	.short	0x0008
        /*0024*/ 	.byte	0x00, 0xf5, 0x21, 0x00


	//----- nvinfo : EIATTR_KPARAM_INFO
	.align		4
.L_275:
        /*0028*/ 	.byte	0x04, 0x17
        /*002a*/ 	.short	(.L_277 - .L_276)
.L_276:
        /*002c*/ 	.word	0x00000000
        /*0030*/ 	.short	0x0000
        /*0032*/ 	.short	0x0000
        /*0034*/ 	.byte	0x00, 0xf5, 0x21, 0x00


	//----- nvinfo : EIATTR_SPARSE_MMA_MASK
	.align		4
.L_277:
        /*0038*/ 	.byte	0x03, 0x50
        /*003a*/ 	.short	0x0000


	//----- nvinfo : EIATTR_MAXREG_COUNT
	.align		4
        /*003c*/ 	.byte	0x03, 0x1b
        /*003e*/ 	.short	0x00ff


	//----- nvinfo : EIATTR_NUM_BARRIERS
	.align		4
        /*0040*/ 	.byte	0x02, 0x4c
        /*0042*/ 	.byte	0x01
	.zero		1


	//----- nvinfo : EIATTR_MERCURY_ISA_VERSION
	.align		4
        /*0044*/ 	.byte	0x03, 0x5f
        /*0046*/ 	.short	0x0101


	//----- nvinfo : EIATTR_VRC_CTA_INIT_COUNT
	.align		4
        /*0048*/ 	.byte	0x02, 0x4a
	.zero		1
	.zero		1


	//----- nvinfo : EIATTR_EXIT_INSTR_OFFSETS
	.align		4
        /*004c*/ 	.byte	0x04, 0x1c
        /*004e*/ 	.short	(.L_279 - .L_278)


	//   ....[0]....
.L_278:
        /*0050*/ 	.word	0x00000090


	//   ....[1]....
        /*0054*/ 	.word	0x00000200


	//   ....[2]....
        /*0058*/ 	.word	0x00000250


	//----- nvinfo : EIATTR_CRS_STACK_SIZE
	.align		4
.L_279:
        /*005c*/ 	.byte	0x04, 0x1e
        /*005e*/ 	.short	(.L_281 - .L_280)
.L_280:
        /*0060*/ 	.word	0x00000000


	//----- nvinfo : EIATTR_CBANK_PARAM_SIZE
	.align		4
.L_281:
        /*0064*/ 	.byte	0x03, 0x19
        /*0066*/ 	.short	0x0014


	//----- nvinfo : EIATTR_PARAM_CBANK
	.align		4
        /*0068*/ 	.byte	0x04, 0x0a
        /*006a*/ 	.short	(.L_283 - .L_282)
	.align		4
.L_282:
        /*006c*/ 	.word	index@(.nv.constant0._Z16reduceNeighboredPiS_j)
        /*0070*/ 	.short	0x0380
        /*0072*/ 	.short	0x0014


	//----- nvinfo : EIATTR_SW_WAR
	.align		4
.L_283:
        /*0074*/ 	.byte	0x04, 0x36
        /*0076*/ 	.short	(.L_285 - .L_284)
.L_284:
        /*0078*/ 	.word	0x00000008
.L_285:


//--------------------- .nv.callgraph             --------------------------
	.section	.nv.callgraph,"",@"SHT_CUDA_CALLGRAPH"
	.align	4
	.sectionentsize	8
	.align		4
        /*0000*/ 	.word	0x00000000
	.align		4
        /*0004*/ 	.word	0xffffffff
	.align		4
        /*0008*/ 	.word	0x00000000
	.align		4
        /*000c*/ 	.word	0xfffffffe
	.align		4
        /*0010*/ 	.word	0x00000000
	.align		4
        /*0014*/ 	.word	0xfffffffd
	.align		4
        /*0018*/ 	.word	0x00000000
	.align		4
        /*001c*/ 	.word	0xfffffffc


//--------------------- .text._Z28reduceCompleteUnrollingWarpsILj64EEvPiS0_j --------------------------
	.section	.text._Z28reduceCompleteUnrollingWarpsILj64EEvPiS0_j,"ax",@progbits
	.align	128
        .global         _Z28reduceCompleteUnrollingWarpsILj64EEvPiS0_j
        .type           _Z28reduceCompleteUnrollingWarpsILj64EEvPiS0_j,@function
        .size           _Z28reduceCompleteUnrollingWarpsILj64EEvPiS0_j,(.L_x_85 - _Z28reduceCompleteUnrollingWarpsILj64EEvPiS0_j)
        .other          _Z28reduceCompleteUnrollingWarpsILj64EEvPiS0_j,@"STO_CUDA_ENTRY STV_DEFAULT"
_Z28reduceCompleteUnrollingWarpsILj64EEvPiS0_j:
.text._Z28reduceCompleteUnrollingWarpsILj64EEvPiS0_j:
[----:B------:R-:W-:Y:S01]  /*0000*/  LDC R1, c[0x0][0x37c] ;  /* 0x0000df00ff017b82 */ /* 0x000fe20000000800 */
[----:B------:R-:W0:Y:S07]  /*0010*/  S2R R0, SR_CTAID.X ;  /* 0x0000000000007919 */ /* 0x000e2e0000002500 */
[----:B------:R-:W0:Y:S01]  /*0020*/  LDC R8, c[0x0][0x360] ;  /* 0x0000d800ff087b82 */ /* 0x000e220000000800 */
[----:B------:R-:W1:Y:S01]  /*0030*/  LDCU UR4, c[0x0][0x390] ;  /* 0x00007200ff0477ac */ /* 0x000e620008000800 */
[----:B------:R-:W-:Y:S01]  /*0040*/  BSSY.RECONVERGENT B0, `(.L_x_0) ;  /* 0x0000025000007945 */ /* 0x000fe20003800200 */
[----:B------:R-:W2:Y:S01]  /*0050*/  S2R R4, SR_TID.X ;  /* 0x0000000000047919 */ /* 0x000ea20000002100 */
[----:B0-----:R-:W-:Y:S01]  /*0060*/  IMAD R5, R0, R8, RZ ;  /* 0x0000000800057224 */ /* 0x001fe200078e02ff */
[----:B--2---:R-:W-:-:S04]  /*0070*/  ISETP.GT.U32.AND P1, PT, R4, 0x1f, PT ;  /* 0x0000001f0400780c */ /* 0x004fc80003f24070 */
[----:B------:R-:W-:-:S05]  /*0080*/  LEA R7, R5, R4, 0x3 ;  /* 0x0000000405077211 */ /* 0x000fca00078e18ff */
[----:B------:R-:W-:-:S05]  /*0090*/  IMAD R13, R8, 0x7, R7 ;  /* 0x00000007080d7824 */ /* 0x000fca00078e0207 */
[----:B-1----:R-:W-:Y:S01]  /*00a0*/  ISETP.GE.U32.AND P0, PT, R13, UR4, PT ;  /* 0x000000040d007c0c */ /* 0x002fe2000bf06070 */
[----:B------:R-:W0:-:S12]  /*00b0*/  LDCU.64 UR4, c[0x0][0x358] ;  /* 0x00006b00ff0477ac */ /* 0x000e180008000a00 */
[----:B------:R-:W-:Y:S05]  /*00c0*/  @P0 BRA `(.L_x_1) ;  /* 0x0000000000700947 */ /* 0x000fea0003800000 */
[----:B------:R-:W1:Y:S01]  /*00d0*/  LDC.64 R2, c[0x0][0x380] ;  /* 0x0000e000ff027b82 */ /* 0x000e620000000a00 */
[----:B------:R-:W-:-:S05]  /*00e0*/  IMAD R21, R8, -0x6, R13 ;  /* 0xfffffffa08157824 */ /* 0x000fca00078e020d */
[----:B------:R-:W-:-:S05]  /*00f0*/  IADD3 R19, PT, PT, R21, R8, RZ ;  /* 0x0000000815137210 */ /* 0x000fca0007ffe0ff */
[----:B------:R-:W-:-:S05]  /*0100*/  IMAD.IADD R17, R19, 0x1, R8 ;  /* 0x0000000113117824 */ /* 0x000fca00078e0208 */
[----:B------:R-:W-:-:S04]  /*0110*/  IADD3 R15, PT, PT, R17, R8, RZ ;  /* 0x00000008110f7210 */ /* 0x000fc80007ffe0ff */
[----:B------:R-:W-:Y:S01]  /*0120*/  IADD3 R9, PT, PT, R15, R8, RZ ;  /* 0x000000080f097210 */ /* 0x000fe20007ffe0ff */
[----:B-1----:R-:W-:-:S04]  /*0130*/  IMAD.WIDE.U32 R18, R19, 0x4, R2 ;  /* 0x0000000413127825 */ /* 0x002fc800078e0002 */
[--C-:B------:R-:W-:Y:S02]  /*0140*/  IMAD.WIDE.U32 R20, R21, 0x4, R2.reuse ;  /* 0x0000000415147825 */ /* 0x100fe400078e0002 */
[----:B0-----:R-:W2:Y:S02]  /*0150*/  LDG.E R19, desc[UR4][R18.64] ;  /* 0x0000000412137981 */ /* 0x001ea4000c1e1900 */
[--C-:B------:R-:W-:Y:S02]  /*0160*/  IMAD.WIDE.U32 R6, R7, 0x4, R2.reuse ;  /* 0x0000000407067825 */ /* 0x100fe400078e0002 */
[----:B------:R-:W2:Y:S02]  /*0170*/  LDG.E R12, desc[UR4][R20.64] ;  /* 0x00000004140c7981 */ /* 0x000ea4000c1e1900 */
[----:B------:R-:W-:Y:S02]  /*0180*/  IMAD.WIDE.U32 R16, R17, 0x4, R2 ;  /* 0x0000000411107825 */ /* 0x000fe400078e0002 */
[----:B------:R-:W2:Y:S02]  /*0190*/  LDG.E R22, desc[UR4][R6.64] ;  /* 0x0000000406167981 */ /* 0x000ea4000c1e1900 */
[----:B------:R-:W-:-:S02]  /*01a0*/  IMAD.IADD R11, R9, 0x1, R8 ;  /* 0x00000001090b7824 */ /* 0x000fc400078e0208 */
[--C-:B------:R-:W-:Y:S01]  /*01b0*/  IMAD.WIDE.U32 R14, R15, 0x4, R2.reuse ;  /* 0x000000040f0e7825 */ /* 0x100fe200078e0002 */
[----:B------:R-:W3:Y:S03]  /*01c0*/  LDG.E R17, desc[UR4][R16.64] ;  /* 0x0000000410117981 */ /* 0x000ee6000c1e1900 */
[--C-:B------:R-:W-:Y:S02]  /*01d0*/  IMAD.WIDE.U32 R8, R9, 0x4, R2.reuse ;  /* 0x0000000409087825 */ /* 0x100fe400078e0002 */
[----:B------:R-:W3:Y:S02]  /*01e0*/  LDG.E R14, desc[UR4][R14.64] ;  /* 0x000000040e0e7981 */ /* 0x000ee4000c1e1900 */
[--C-:B------:R-:W-:Y:S02]  /*01f0*/  IMAD.WIDE.U32 R10, R11, 0x4, R2.reuse ;  /* 0x000000040b0a7825 */ /* 0x100fe400078e0002 */
[----:B------:R-:W4:Y:S02]  /*0200*/  LDG.E R9, desc[UR4][R8.64] ;  /* 0x0000000408097981 */ /* 0x000f24000c1e1900 */
[----:B------:R-:W-:-:S02]  /*0210*/  IMAD.WIDE.U32 R2, R13, 0x4, R2 ;  /* 0x000000040d027825 */ /* 0x000fc400078e0002 */
[----:B------:R-:W4:Y:S04]  /*0220*/  LDG.E R10, desc[UR4][R10.64] ;  /* 0x000000040a0a7981 */ /* 0x000f28000c1e1900 */
[----:B------:R-:W5:Y:S01]  /*0230*/  LDG.E R3, desc[UR4][R2.64] ;  /* 0x0000000402037981 */ /* 0x000f62000c1e1900 */
[----:B--2---:R-:W-:-:S04]  /*0240*/  IADD3 R12, PT, PT, R19, R22, R12 ;  /* 0x00000016130c7210 */ /* 0x004fc80007ffe00c */
[----:B---3--:R-:W-:-:S04]  /*0250*/  IADD3 R12, PT, PT, R14, R17, R12 ;  /* 0x000000110e0c7210 */ /* 0x008fc80007ffe00c */
[----:B----4-:R-:W-:-:S04]  /*0260*/  IADD3 R12, PT, PT, R10, R9, R12 ;  /* 0x000000090a0c7210 */ /* 0x010fc80007ffe00c */
[----:B-----5:R-:W-:-:S05]  /*0270*/  IADD3 R13, PT, PT, R12, R3, RZ ;  /* 0x000000030c0d7210 */ /* 0x020fca0007ffe0ff */
[----:B------:R1:W-:Y:S02]  /*0280*/  STG.E desc[UR4][R6.64], R13 ;  /* 0x0000000d06007986 */ /* 0x0003e4000c101904 */
.L_x_1:
[----:B0-----:R-:W-:Y:S05]  /*0290*/  BSYNC.RECONVERGENT B0 ;  /* 0x0000000000007941 */ /* 0x001fea0003800200 */
.L_x_0:
[----:B------:R-:W-:Y:S08]  /*02a0*/  BAR.SYNC.DEFER_BLOCKING 0x0 ;  /* 0x0000000000007b1d */ /* 0x000ff00000010000 */
[----:B------:R-:W-:Y:S08]  /*02b0*/  BAR.SYNC.DEFER_BLOCKING 0x0 ;  /* 0x0000000000007b1d */ /* 0x000ff00000010000 */
[----:B------:R-:W-:Y:S08]  /*02c0*/  BAR.SYNC.DEFER_BLOCKING 0x0 ;  /* 0x0000000000007b1d */ /* 0x000ff00000010000 */
[----:B------:R-:W-:Y:S08]  /*02d0*/  BAR.SYNC.DEFER_BLOCKING 0x0 ;  /* 0x0000000000007b1d */ /* 0x000ff00000010000 */
[----:B------:R-:W-:Y:S06]  /*02e0*/  BAR.SYNC.DEFER_BLOCKING 0x0 ;  /* 0x0000000000007b1d */ /* 0x000fec0000010000 */
[----:B------:R-:W-:Y:S05]  /*02f0*/  @P1 EXIT ;  /* 0x000000000000194d */ /* 0x000fea0003800000 */
[----:B------:R-:W0:Y:S01]  /*0300*/  LDC.64 R2, c[0x0][0x380] ;  /* 0x0000e000ff027b82 */ /* 0x000e220000000a00 */
[----:B------:R-:W-:-:S04]  /*0310*/  SHF.L.U32 R5, R5, 0x3, RZ ;  /* 0x0000000305057819 */ /* 0x000fc800000006ff */
[----:B0-----:R-:W-:-:S04]  /*0320*/  LEA R2, P0, R5, R2, 0x2 ;  /* 0x0000000205027211 */ /* 0x001fc800078010ff */
[----:B------:R-:W-:-:S03]  /*0330*/  LEA.HI.X R3, R5, R3, RZ, 0x2, P0 ;  /* 0x0000000305037211 */ /* 0x000fc600000f14ff */
[----:B-1----:R-:W-:-:S05]  /*0340*/  IMAD.WIDE.U32 R6, R4, 0x4, R2 ;  /* 0x0000000404067825 */ /* 0x002fca00078e0002 */
[----:B------:R-:W2:Y:S04]  /*0350*/  LDG.E.STRONG.SYS R5, desc[UR4][R6.64+0x80] ;  /* 0x0000800406057981 */ /* 0x000ea8000c1f5900 */
[----:B------:R-:W2:Y:S02]  /*0360*/  LDG.E.STRONG.SYS R8, desc[UR4][R6.64] ;  /* 0x0000000406087981 */ /* 0x000ea4000c1f5900 */
[----:B--2---:R-:W-:-:S05]  /*0370*/  IMAD.IADD R5, R5, 0x1, R8 ;  /* 0x0000000105057824 */ /* 0x004fca00078e0208 */
[----:B------:R0:W-:Y:S04]  /*0380*/  STG.E.STRONG.SYS desc[UR4][R6.64], R5 ;  /* 0x0000000506007986 */ /* 0x0001e8000c115904 */
[----:B------:R-:W2:Y:S04]  /*0390*/  LDG.E.STRONG.SYS R8, desc[UR4][R6.64+0x40] ;  /* 0x0000400406087981 */ /* 0x000ea8000c1f5900 */
[----:B------:R-:W2:Y:S02]  /*03a0*/  LDG.E.STRONG.SYS R9, desc[UR4][R6.64] ;  /* 0x0000000406097981 */ /* 0x000ea4000c1f5900 */
[----:B--2---:R-:W-:-:S05]  /*03b0*/  IADD3 R9, PT, PT, R8, R9, RZ ;  /* 0x0000000908097210 */ /* 0x004fca0007ffe0ff */
[----:B------:R1:W-:Y:S04]  /*03c0*/  STG.E.STRONG.SYS desc[UR4][R6.64], R9 ;  /* 0x0000000906007986 */ /* 0x0003e8000c115904 */
[----:B------:R-:W2:Y:S04]  /*03d0*/  LDG.E.STRONG.SYS R8, desc[UR4][R6.64+0x20] ;  /* 0x0000200406087981 */ /* 0x000ea8000c1f5900 */
[----:B------:R-:W2:Y:S02]  /*03e0*/  LDG.E.STRONG.SYS R11, desc[UR4][R6.64] ;  /* 0x00000004060b7981 */ /* 0x000ea4000c1f5900 */
[----:B--2---:R-:W-:-:S05]  /*03f0*/  IADD3 R11, PT, PT, R8, R11, RZ ;  /* 0x0000000b080b7210 */ /* 0x004fca0007ffe0ff */
[----:B------:R2:W-:Y:S04]  /*0400*/  STG.E.STRONG.SYS desc[UR4][R6.64], R11 ;  /* 0x0000000b06007986 */ /* 0x0005e8000c115904 */
[----:B------:R-:W3:Y:S04]  /*0410*/  LDG.E.STRONG.SYS R8, desc[UR4][R6.64+0x10] ;  /* 0x0000100406087981 */ /* 0x000ee8000c1f5900 */
[----:B------:R-:W3:Y:S02]  /*0420*/  LDG.E.STRONG.SYS R13, desc[UR4][R6.64] ;  /* 0x00000004060d7981 */ /* 0x000ee4000c1f5900 */
[----:B---3--:R-:W-:-:S05]  /*0430*/  IMAD.IADD R13, R8, 0x1, R13 ;  /* 0x00000001080d7824 */ /* 0x008fca00078e020d */
[----:B------:R2:W-:Y:S04]  /*0440*/  STG.E.STRONG.SYS desc[UR4][R6.64], R13 ;  /* 0x0000000d06007986 */ /* 0x0005e8000c115904 */
[----:B0-----:R-:W3:Y:S04]  /*0450*/  LDG.E.STRONG.SYS R5, desc[UR4][R6.64+0x8] ;  /* 0x0000080406057981 */ /* 0x001ee8000c1f5900 */
[----:B------:R-:W3:Y:S02]  /*0460*/  LDG.E.STRONG.SYS R8, desc[UR4][R6.64] ;  /* 0x0000000406087981 */ /* 0x000ee4000c1f5900 */
[----:B---3--:R-:W-:-:S05]  /*0470*/  IADD3 R5, PT, PT, R5, R8, RZ ;  /* 0x0000000805057210 */ /* 0x008fca0007ffe0ff */
[----:B------:R2:W-:Y:S04]  /*0480*/  STG.E.STRONG.SYS desc[UR4][R6.64], R5 ;  /* 0x0000000506007986 */ /* 0x0005e8000c115904 */
[----:B------:R-:W3:Y:S04]  /*0490*/  LDG.E.STRONG.SYS R8, desc[UR4][R6.64+0x4] ;  /* 0x0000040406087981 */ /* 0x000ee8000c1f5900 */
[----:B-1----:R-:W3:Y:S01]  /*04a0*/  LDG.E.STRONG.SYS R9, desc[UR4][R6.64] ;  /* 0x0000000406097981 */ /* 0x002ee2000c1f5900 */
[----:B------:R-:W-:Y:S02]  /*04b0*/  ISETP.NE.AND P0, PT, R4, RZ, PT ;  /* 0x000000ff0400720c */ /* 0x000fe40003f05270 */
[----:B---3--:R-:W-:-:S05]  /*04c0*/  IADD3 R9, PT, PT, R8, R9, RZ ;  /* 0x0000000908097210 */ /* 0x008fca0007ffe0ff */
[----:B------:R2:W-:Y:S06]  /*04d0*/  STG.E.STRONG.SYS desc[UR4][R6.64], R9 ;  /* 0x0000000906007986 */ /* 0x0005ec000c115904 */
[----:B------:R-:W-:Y:S05]  /*04e0*/  @P0 EXIT ;  /* 0x000000000000094d */ /* 0x000fea0003800000 */
[----:B------:R-:W3:Y:S01]  /*04f0*/  LDG.E R3, desc[UR4][R2.64] ;  /* 0x0000000402037981 */ /* 0x000ee2000c1e1900 */
[----:B--2---:R-:W0:Y:S02]  /*0500*/  LDC.64 R4, c[0x0][0x388] ;  /* 0x0000e200ff047b82 */ /* 0x004e240000000a00 */
[----:B0-----:R-:W-:-:S05]  /*0510*/  IMAD.WIDE.U32 R4, R0, 0x4, R4 ;  /* 0x0000000400047825 */ /* 0x001fca00078e0004 */
[----:B---3--:R-:W-:Y:S01]  /*0520*/  STG.E desc[UR4][R4.64], R3 ;  /* 0x0000000304007986 */ /* 0x008fe2000c101904 */
[----:B------:R-:W-:Y:S05]  /*0530*/  EXIT ;  /* 0x000000000000794d */ /* 0x000fea0003800000 */
.L_x_2:
[----:B------:R-:W-:-:S00]  /*0540*/  BRA `(.L_x_2) ;  /* 0xfffffffc00fc7947 */ /* 0x000fc0000383ffff */
[----:B------:R-:W-:-:S00]  /*0550*/  NOP ;  /* 0x0000000000007918 */ /* 0x000fc00000000000 */
        /* <DEDUP_REMOVED lines=10> */
.L_x_85:


//--------------------- .text._Z28reduceCompleteUnrollingWarpsILj128EEvPiS0_j --------------------------
	.section	.text._Z28reduceCompleteUnrollingWarpsILj128EEvPiS0_j,"ax",@progbits
	.align	128
        .global         _Z28reduceCompleteUnrollingWarpsILj128EEvPiS0_j
        .type           _Z28reduceCompleteUnrollingWarpsILj128EEvPiS0_j,@function
        .size           _Z28reduceCompleteUnrollingWarpsILj128EEvPiS0_j,(.L_x_86 - _Z28reduceCompleteUnrollingWarpsILj128EEvPiS0_j)
        .other          _Z28reduceCompleteUnrollingWarpsILj128EEvPiS0_j,@"STO_CUDA_ENTRY STV_DEFAULT"
_Z28reduceCompleteUnrollingWarpsILj128EEvPiS0_j:
.text._Z28reduceCompleteUnrollingWarpsILj128EEvPiS0_j:
[----:B------:R-:W-:Y:S01]  /*0000*/  LDC R1, c[0x0][0x37c] ;  /* 0x0000df00ff017b82 */ /* 0x000fe20000000800 */
[----:B------:R-:W0:Y:S07]  /*0010*/  S2R R0, SR_CTAID.X ;  /* 0x0000000000007919 */ /* 0x000e2e0000002500 */
[----:B------:R-:W0:Y:S01]  /*0020*/  LDC R10, c[0x0][0x360] ;  /* 0x0000d800ff0a7b82 */ /* 0x000e220000000800 */
[----:B------:R-:W1:Y:S01]  /*0030*/  LDCU UR4, c[0x0][0x390] ;  /* 0x00007200ff0477ac */ /* 0x000e620008000800 */
[----:B------:R-:W-:Y:S01]  /*0040*/  BSSY.RECONVERGENT B0, `(.L_x_3) ;  /* 0x000002a000007945 */ /* 0x000fe20003800200 */
[----:B------:R-:W2:Y:S05]  /*0050*/  S2R R5, SR_TID.X ;  /* 0x0000000000057919 */ /* 0x000eaa0000002100 */
[----:B------:R-:W3:Y:S01]  /*0060*/  LDC.64 R6, c[0x0][0x380] ;  /* 0x0000e000ff067b82 */ /* 0x000ee20000000a00 */
[----:B0-----:R-:W-:Y:S01]  /*0070*/  IMAD R2, R0, R10, RZ ;  /* 0x0000000a00027224 */ /* 0x001fe200078e02ff */
[----:B--2---:R-:W-:-:S04]  /*0080*/  ISETP.GT.U32.AND P1, PT, R5, 0x3f, PT ;  /* 0x0000003f0500780c */ /* 0x004fc80003f24070 */
[----:B------:R-:W-:Y:S02]  /*0090*/  SHF.L.U32 R4, R2, 0x3, RZ ;  /* 0x0000000302047819 */ /* 0x000fe400000006ff */
[----:B------:R-:W-:Y:S02]  /*00a0*/  ISETP.GT.U32.AND P2, PT, R5, 0x1f, PT ;  /* 0x0000001f0500780c */ /* 0x000fe40003f44070 */
[C---:B------:R-:W-:Y:S02]  /*00b0*/  IADD3 R9, PT, PT, R4.reuse, R5, RZ ;  /* 0x0000000504097210 */ /* 0x040fe40007ffe0ff */
[----:B---3--:R-:W-:-:S03]  /*00c0*/  LEA R2, P3, R4, R6, 0x2 ;  /* 0x0000000604027211 */ /* 0x008fc600078610ff */
[----:B------:R-:W-:Y:S01]  /*00d0*/  IMAD R11, R10, 0x7, R9 ;  /* 0x000000070a0b7824 */ /* 0x000fe200078e0209 */
[----:B------:R-:W-:-:S04]  /*00e0*/  LEA.HI.X R3, R4, R7, RZ, 0x2, P3 ;  /* 0x0000000704037211 */ /* 0x000fc800018f14ff */
[----:B-1----:R-:W-:Y:S01]  /*00f0*/  ISETP.GE.U32.AND P0, PT, R11, UR4, PT ;  /* 0x000000040b007c0c */ /* 0x002fe2000bf06070 */
[----:B------:R-:W0:-:S12]  /*0100*/  LDCU.64 UR4, c[0x0][0x358] ;  /* 0x00006b00ff0477ac */ /* 0x000e180008000a00 */
[----:B------:R-:W-:Y:S05]  /*0110*/  @P0 BRA `(.L_x_4) ;  /* 0x0000000000700947 */ /* 0x000fea0003800000 */
[----:B------:R-:W1:Y:S01]  /*0120*/  LDC.64 R6, c[0x0][0x380] ;  /* 0x0000e000ff067b82 */ /* 0x000e620000000a00 */
[----:B------:R-:W-:-:S04]  /*0130*/  IMAD R23, R10, -0x6, R11 ;  /* 0xfffffffa0a177824 */ /* 0x000fc800078e020b */
[----:B------:R-:W-:-:S05]  /*0140*/  IMAD.IADD R21, R23, 0x1, R10 ;  /* 0x0000000117157824 */ /* 0x000fca00078e020a */
[----:B------:R-:W-:-:S05]  /*0150*/  IADD3 R19, PT, PT, R21, R10, RZ ;  /* 0x0000000a15137210 */ /* 0x000fca0007ffe0ff */
[----:B------:R-:W-:-:S05]  /*0160*/  IMAD.IADD R17, R19, 0x1, R10 ;  /* 0x0000000113117824 */ /* 0x000fca00078e020a */
[----:B------:R-:W-:Y:S01]  /*0170*/  IADD3 R13, PT, PT, R17, R10, RZ ;  /* 0x0000000a110d7210 */ /* 0x000fe20007ffe0ff */
[----:B-1----:R-:W-:-:S04]  /*0180*/  IMAD.WIDE.U32 R20, R21, 0x4, R6 ;  /* 0x0000000415147825 */ /* 0x002fc800078e0006 */
[--C-:B------:R-:W-:Y:S02]  /*0190*/  IMAD.WIDE.U32 R22, R23, 0x4, R6.reuse ;  /* 0x0000000417167825 */ /* 0x100fe400078e0006 */
[----:B0-----:R-:W2:Y:S02]  /*01a0*/  LDG.E R21, desc[UR4][R20.64] ;  /* 0x0000000414157981 */ /* 0x001ea4000c1e1900 */
[--C-:B------:R-:W-:Y:S02]  /*01b0*/  IMAD.WIDE.U32 R8, R9, 0x4, R6.reuse ;  /* 0x0000000409087825 */ /* 0x100fe400078e0006 */
[----:B------:R-:W2:Y:S02]  /*01c0*/  LDG.E R4, desc[UR4][R22.64] ;  /* 0x0000000416047981 */ /* 0x000ea4000c1e1900 */
[----:B------:R-:W-:-:S04]  /*01d0*/  IMAD.WIDE.U32 R18, R19, 0x4, R6 ;  /* 0x0000000413127825 */ /* 0x000fc800078e0006 */
[----:B------:R-:W-:Y:S02]  /*01e0*/  IMAD.IADD R15, R13, 0x1, R10 ;  /* 0x000000010d0f7824 */ /* 0x000fe400078e020a */
[--C-:B------:R-:W-:Y:S01]  /*01f0*/  IMAD.WIDE.U32 R16, R17, 0x4, R6.reuse ;  /* 0x0000000411107825 */ /* 0x100fe200078e0006 */
[----:B------:R-:W2:Y:S03]  /*0200*/  LDG.E R10, desc[UR4][R8.64] ;  /* 0x00000004080a7981 */ /* 0x000ea6000c1e1900 */
[--C-:B------:R-:W-:Y:S01]  /*0210*/  IMAD.WIDE.U32 R12, R13, 0x4, R6.reuse ;  /* 0x000000040d0c7825 */ /* 0x100fe200078e0006 */
[----:B------:R-:W3:Y:S03]  /*0220*/  LDG.E R19, desc[UR4][R18.64] ;  /* 0x0000000412137981 */ /* 0x000ee6000c1e1900 */
[--C-:B------:R-:W-:Y:S01]  /*0230*/  IMAD.WIDE.U32 R14, R15, 0x4, R6.reuse ;  /* 0x000000040f0e7825 */ /* 0x100fe200078e0006 */
[----:B------:R-:W3:Y:S03]  /*0240*/  LDG.E R16, desc[UR4][R16.64] ;  /* 0x0000000410107981 */ /* 0x000ee6000c1e1900 */
[----:B------:R-:W-:Y:S01]  /*0250*/  IMAD.WIDE.U32 R6, R11, 0x4, R6 ;  /* 0x000000040b067825 */ /* 0x000fe200078e0006 */
[----:B------:R-:W4:Y:S04]  /*0260*/  LDG.E R13, desc[UR4][R12.64] ;  /* 0x000000040c0d7981 */ /* 0x000f28000c1e1900 */
[----:B------:R-:W4:Y:S04]  /*0270*/  LDG.E R14, desc[UR4][R14.64] ;  /* 0x000000040e0e7981 */ /* 0x000f28000c1e1900 */
[----:B------:R-:W5:Y:S01]  /*0280*/  LDG.E R7, desc[UR4][R6.64] ;  /* 0x0000000406077981 */ /* 0x000f62000c1e1900 */
[----:B--2---:R-:W-:-:S04]  /*0290*/  IADD3 R4, PT, PT, R21, R10, R4 ;  /* 0x0000000a15047210 */ /* 0x004fc80007ffe004 */
[----:B---3--:R-:W-:-:S04]  /*02a0*/  IADD3 R4, PT, PT, R16, R19, R4 ;  /* 0x0000001310047210 */ /* 0x008fc80007ffe004 */
[----:B----4-:R-:W-:-:S04]  /*02b0*/  IADD3 R4, PT, PT, R14, R13, R4 ;  /* 0x0000000d0e047210 */ /* 0x010fc80007ffe004 */
[----:B-----5:R-:W-:-:S05]  /*02c0*/  IADD3 R11, PT, PT, R4, R7, RZ ;  /* 0x00000007040b7210 */ /* 0x020fca0007ffe0ff */
[----:B------:R1:W-:Y:S02]  /*02d0*/  STG.E desc[UR4][R8.64], R11 ;  /* 0x0000000b08007986 */ /* 0x0003e4000c101904 */
.L_x_4:
[----:B0-----:R-:W-:Y:S05]  /*02e0*/  BSYNC.RECONVERGENT B0 ;  /* 0x0000000000007941 */ /* 0x001fea0003800200 */
.L_x_3:
[----:B------:R-:W-:Y:S01]  /*02f0*/  BAR.SYNC.DEFER_BLOCKING 0x0 ;  /* 0x0000000000007b1d */ /* 0x000fe20000010000 */
[----:B------:R-:W-:-:S05]  /*0300*/  IMAD.WIDE.U32 R6, R5, 0x4, R2 ;  /* 0x0000000405067825 */ /* 0x000fca00078e0002 */
[----:B------:R-:W-:Y:S02]  /*0310*/  BSSY.RECONVERGENT B0, `(.L_x_5) ;  /* 0x0000009000007945 */ /* 0x000fe40003800200 */
[----:B------:R-:W-:Y:S08]  /*0320*/  BAR.SYNC.DEFER_BLOCKING 0x0 ;  /* 0x0000000000007b1d */ /* 0x000ff00000010000 */
[----:B------:R-:W-:Y:S08]  /*0330*/  BAR.SYNC.DEFER_BLOCKING 0x0 ;  /* 0x0000000000007b1d */ /* 0x000ff00000010000 */
[----:B------:R-:W-:Y:S06]  /*0340*/  BAR.SYNC.DEFER_BLOCKING 0x0 ;  /* 0x0000000000007b1d */ /* 0x000fec0000010000 */
[----:B------:R-:W-:Y:S05]  /*0350*/  @P1 BRA `(.L_x_6) ;  /* 0x0000000000101947 */ /* 0x000fea0003800000 */
[----:B------:R-:W2:Y:S04]  /*0360*/  LDG.E R4, desc[UR4][R6.64+0x100] ;  /* 0x0001000406047981 */ /* 0x000ea8000c1e1900 */
[----:B-1----:R-:W2:Y:S02]  /*0370*/  LDG.E R9, desc[UR4][R6.64] ;  /* 0x0000000406097981 */ /* 0x002ea4000c1e1900 */
[----:B--2---:R-:W-:-:S05]  /*0380*/  IADD3 R9, PT, PT, R4, R9, RZ ;  /* 0x0000000904097210 */ /* 0x004fca0007ffe0ff */
[----:B------:R0:W-:Y:S02]  /*0390*/  STG.E desc[UR4][R6.64], R9 ;  /* 0x0000000906007986 */ /* 0x0001e4000c101904 */
.L_x_6:
[----:B------:R-:W-:Y:S05]  /*03a0*/  BSYNC.RECONVERGENT B0 ;  /* 0x0000000000007941 */ /* 0x000fea0003800200 */
.L_x_5:
[----:B------:R-:W-:Y:S06]  /*03b0*/  BAR.SYNC.DEFER_BLOCKING 0x0 ;  /* 0x0000000000007b1d */ /* 0x000fec0000010000 */
[----:B------:R-:W-:Y:S05]  /*03c0*/  @P2 EXIT ;  /* 0x000000000000294d */ /* 0x000fea0003800000 */
[----:B------:R-:W2:Y:S04]  /*03d0*/  LDG.E.STRONG.SYS R4, desc[UR4][R6.64+0x80] ;  /* 0x0000800406047981 */ /* 0x000ea8000c1f5900 */
[----:B01----:R-:W2:Y:S02]  /*03e0*/  LDG.E.STRONG.SYS R9, desc[UR4][R6.64] ;  /* 0x0000000406097981 */ /* 0x003ea4000c1f5900 */
        /* <DEDUP_REMOVED lines=14> */
[----:B------:R-:W3:Y:S04]  /*04d0*/  LDG.E.STRONG.SYS R4, desc[UR4][R6.64+0x8] ;  /* 0x0000080406047981 */ /* 0x000ee8000c1f5900 */
[----:B0-----:R-:W3:Y:S02]  /*04e0*/  LDG.E.STRONG.SYS R9, desc[UR4][R6.64] ;  /* 0x0000000406097981 */ /* 0x001ee4000c1f5900 */
        /* <DEDUP_REMOVED lines=9> */
[----:B------:R-:W0:Y:S02]  /*0580*/  LDC.64 R4, c[0x0][0x388] ;  /* 0x0000e200ff047b82 */ /* 0x000e240000000a00 */
[----:B0-----:R-:W-:-:S05]  /*0590*/  IMAD.WIDE.U32 R4, R0, 0x4, R4 ;  /* 0x0000000400047825 */ /* 0x001fca00078e0004 */
[----:B---3--:R-:W-:Y:S01]  /*05a0*/  STG.E desc[UR4][R4.64], R3 ;  /* 0x0000000304007986 */ /* 0x008fe2000c101904 */
[----:B------:R-:W-:Y:S05]  /*05b0*/  EXIT ;  /* 0x000000000000794d */ /* 0x000fea0003800000 */
.L_x_7:
        /* <DEDUP_REMOVED lines=12> */
.L_x_86:


//--------------------- .text._Z28reduceCompleteUnrollingWarpsILj256EEvPiS0_j --------------------------
	.section	.text._Z28reduceCompleteUnrollingWarpsILj256EEvPiS0_j,"ax",@progbits
	.align	128
        .global         _Z28reduceCompleteUnrollingWarpsILj256EEvPiS0_j
        .type           _Z28reduceCompleteUnrollingWarpsILj256EEvPiS0_j,@function
        .size           _Z28reduceCompleteUnrollingWarpsILj256EEvPiS0_j,(.L_x_87 - _Z28reduceCompleteUnrollingWarpsILj256EEvPiS0_j)
        .other          _Z28reduceCompleteUnrollingWarpsILj256EEvPiS0_j,@"STO_CUDA_ENTRY STV_DEFAULT"
_Z28reduceCompleteUnrollingWarpsILj256EEvPiS0_j:
.text._Z28reduceCompleteUnrollingWarpsILj256EEvPiS0_j:
        /* <DEDUP_REMOVED lines=10> */
[C---:B------:R-:W-:Y:S02]  /*00a0*/  ISETP.GT.U32.AND P2, PT, R5.reuse, 0x3f, PT ;  /* 0x0000003f0500780c */ /* 0x040fe40003f44070 */
[C---:B---3--:R-:W-:Y:S01]  /*00b0*/  LEA R2, P4, R4.reuse, R6, 0x2 ;  /* 0x0000000604027211 */ /* 0x048fe200078810ff */
[C---:B------:R-:W-:Y:S01]  /*00c0*/  IMAD.IADD R9, R4.reuse, 0x1, R5 ;  /* 0x0000000104097824 */ /* 0x040fe200078e0205 */
[----:B------:R-:W-:Y:S02]  /*00d0*/  ISETP.GT.U32.AND P3, PT, R5, 0x1f, PT ;  /* 0x0000001f0500780c */ /* 0x000fe40003f64070 */
[----:B------:R-:W-:Y:S01]  /*00e0*/  LEA.HI.X R3, R4, R7, RZ, 0x2, P4 ;  /* 0x0000000704037211 */ /* 0x000fe200020f14ff */
        /* <DEDUP_REMOVED lines=8> */
[----:B------:R-:W-:-:S05]  /*0170*/  IADD3 R17, PT, PT, R19, R10, RZ ;  /* 0x0000000a13117210 */ /* 0x000fca0007ffe0ff */
[----:B------:R-:W-:Y:S02]  /*0180*/  IMAD.IADD R13, R17, 0x1, R10 ;  /* 0x00000001110d7824 */ /* 0x000fe400078e020a */
[----:B-1----:R-:W-:-:S03]  /*0190*/  IMAD.WIDE.U32 R20, R21, 0x4, R6 ;  /* 0x0000000415147825 */ /* 0x002fc600078e0006 */
[----:B------:R-:W-:Y:S01]  /*01a0*/  IADD3 R15, PT, PT, R13, R10, RZ ;  /* 0x0000000a0d0f7210 */ /* 0x000fe20007ffe0ff */
[--C-:B------:R-:W-:Y:S02]  /*01b0*/  IMAD.WIDE.U32 R22, R23, 0x4, R6.reuse ;  /* 0x0000000417167825 */ /* 0x100fe400078e0006 */
[----:B0-----:R-:W2:Y:S02]  /*01c0*/  LDG.E R21, desc[UR4][R20.64] ;  /* 0x0000000414157981 */ /* 0x001ea4000c1e1900 */
[--C-:B------:R-:W-:Y:S02]  /*01d0*/  IMAD.WIDE.U32 R8, R9, 0x4, R6.reuse ;  /* 0x0000000409087825 */ /* 0x100fe400078e0006 */
[----:B------:R-:W2:Y:S02]  /*01e0*/  LDG.E R4, desc[UR4][R22.64] ;  /* 0x0000000416047981 */ /* 0x000ea4000c1e1900 */
[--C-:B------:R-:W-:Y:S02]  /*01f0*/  IMAD.WIDE.U32 R18, R19, 0x4, R6.reuse ;  /* 0x0000000413127825 */ /* 0x100fe400078e0006 */
[----:B------:R-:W2:Y:S02]  /*0200*/  LDG.E R10, desc[UR4][R8.64] ;  /* 0x00000004080a7981 */ /* 0x000ea4000c1e1900 */
[----:B------:R-:W-:-:S02]  /*0210*/  IMAD.WIDE.U32 R16, R17, 0x4, R6 ;  /* 0x0000000411107825 */ /* 0x000fc400078e0006 */
[----:B------:R-:W3:Y:S02]  /*0220*/  LDG.E R19, desc[UR4][R18.64] ;  /* 0x0000000412137981 */ /* 0x000ee4000c1e1900 */
        /* <DEDUP_REMOVED lines=9> */
[----:B----4-:R-:W-:-:S05]  /*02c0*/  IADD3 R4, PT, PT, R14, R13, R4 ;  /* 0x0000000d0e047210 */ /* 0x010fca0007ffe004 */
[----:B-----5:R-:W-:-:S05]  /*02d0*/  IMAD.IADD R11, R4, 0x1, R7 ;  /* 0x00000001040b7824 */ /* 0x020fca00078e0207 */
[----:B------:R1:W-:Y:S02]  /*02e0*/  STG.E desc[UR4][R8.64], R11 ;  /* 0x0000000b08007986 */ /* 0x0003e4000c101904 */
.L_x_9:
[----:B0-----:R-:W-:Y:S05]  /*02f0*/  BSYNC.RECONVERGENT B0 ;  /* 0x0000000000007941 */ /* 0x001fea0003800200 */
.L_x_8:
[----:B------:R-:W-:Y:S01]  /*0300*/  BAR.SYNC.DEFER_BLOCKING 0x0 ;  /* 0x0000000000007b1d */ /* 0x000fe20000010000 */
[----:B------:R-:W-:-:S05]  /*0310*/  IMAD.WIDE.U32 R6, R5, 0x4, R2 ;  /* 0x0000000405067825 */ /* 0x000fca00078e0002 */
[----:B------:R-:W-:Y:S02]  /*0320*/  BSSY.RECONVERGENT B0, `(.L_x_10) ;  /* 0x0000008000007945 */ /* 0x000fe40003800200 */
[----:B------:R-:W-:Y:S08]  /*0330*/  BAR.SYNC.DEFER_BLOCKING 0x0 ;  /* 0x0000000000007b1d */ /* 0x000ff00000010000 */
[----:B------:R-:W-:Y:S06]  /*0340*/  BAR.SYNC.DEFER_BLOCKING 0x0 ;  /* 0x0000000000007b1d */ /* 0x000fec0000010000 */
[----:B------:R-:W-:Y:S05]  /*0350*/  @P1 BRA `(.L_x_11) ;  /* 0x0000000000101947 */ /* 0x000fea0003800000 */
[----:B------:R-:W2:Y:S04]  /*0360*/  LDG.E R4, desc[UR4][R6.64+0x200] ;  /* 0x0002000406047981 */ /* 0x000ea8000c1e1900 */
[----:B-1----:R-:W2:Y:S02]  /*0370*/  LDG.E R9, desc[UR4][R6.64] ;  /* 0x0000000406097981 */ /* 0x002ea4000c1e1900 */
[----:B--2---:R-:W-:-:S05]  /*0380*/  IADD3 R9, PT, PT, R4, R9, RZ ;  /* 0x0000000904097210 */ /* 0x004fca0007ffe0ff */
[----:B------:R0:W-:Y:S02]  /*0390*/  STG.E desc[UR4][R6.64], R9 ;  /* 0x0000000906007986 */ /* 0x0001e4000c101904 */
.L_x_11:
[----:B------:R-:W-:Y:S05]  /*03a0*/  BSYNC.RECONVERGENT B0 ;  /* 0x0000000000007941 */ /* 0x000fea0003800200 */
.L_x_10:
[----:B------:R-:W-:Y:S06]  /*03b0*/  BAR.SYNC.DEFER_BLOCKING 0x0 ;  /* 0x0000000000007b1d */ /* 0x000fec0000010000 */
[----:B------:R-:W-:Y:S04]  /*03c0*/  BSSY.RECONVERGENT B0, `(.L_x_12) ;  /* 0x0000006000007945 */ /* 0x000fe80003800200 */
[----:B------:R-:W-:Y:S05]  /*03d0*/  @P2 BRA `(.L_x_13) ;  /* 0x0000000000102947 */ /* 0x000fea0003800000 */
[----:B------:R-:W2:Y:S04]  /*03e0*/  LDG.E R4, desc[UR4][R6.64+0x100] ;  /* 0x0001000406047981 */ /* 0x000ea8000c1e1900 */
[----:B01----:R-:W2:Y:S02]  /*03f0*/  LDG.E R9, desc[UR4][R6.64] ;  /* 0x0000000406097981 */ /* 0x003ea4000c1e1900 */
[----:B--2---:R-:W-:-:S05]  /*0400*/  IADD3 R9, PT, PT, R4, R9, RZ ;  /* 0x0000000904097210 */ /* 0x004fca0007ffe0ff */
[----:B------:R2:W-:Y:S02]  /*0410*/  STG.E desc[UR4][R6.64], R9 ;  /* 0x0000000906007986 */ /* 0x0005e4000c101904 */
.L_x_13:
[----:B------:R-:W-:Y:S05]  /*0420*/  BSYNC.RECONVERGENT B0 ;  /* 0x0000000000007941 */ /* 0x000fea0003800200 */
.L_x_12:
[----:B------:R-:W-:Y:S06]  /*0430*/  BAR.SYNC.DEFER_BLOCKING 0x0 ;  /* 0x0000000000007b1d */ /* 0x000fec0000010000 */
[----:B------:R-:W-:Y:S05]  /*0440*/  @P3 EXIT ;  /* 0x000000000000394d */ /* 0x000fea0003800000 */
[----:B------:R-:W3:Y:S04]  /*0450*/  LDG.E.STRONG.SYS R4, desc[UR4][R6.64+0x80] ;  /* 0x0000800406047981 */ /* 0x000ee8000c1f5900 */
[----:B012---:R-:W3:Y:S02]  /*0460*/  LDG.E.STRONG.SYS R9, desc[UR4][R6.64] ;  /* 0x0000000406097981 */ /* 0x007ee4000c1f5900 */
[----:B---3--:R-:W-:-:S05]  /*0470*/  IMAD.IADD R9, R4, 0x1, R9 ;  /* 0x0000000104097824 */ /* 0x008fca00078e0209 */
        /* <DEDUP_REMOVED lines=28> */
.L_x_14:
        /* <DEDUP_REMOVED lines=12> */
.L_x_87:


//--------------------- .text._Z28reduceCompleteUnrollingWarpsILj512EEvPiS0_j --------------------------
	.section	.text._Z28reduceCompleteUnrollingWarpsILj512EEvPiS0_j,"ax",@progbits
	.align	128
        .global         _Z28reduceCompleteUnrollingWarpsILj512EEvPiS0_j
        .type           _Z28reduceCompleteUnrollingWarpsILj512EEvPiS0_j,@function
        .size           _Z28reduceCompleteUnrollingWarpsILj512EEvPiS0_j,(.L_x_88 - _Z28reduceCompleteUnrollingWarpsILj512EEvPiS0_j)
        .other          _Z28reduceCompleteUnrollingWarpsILj512EEvPiS0_j,@"STO_CUDA_ENTRY STV_DEFAULT"
_Z28reduceCompleteUnrollingWarpsILj512EEvPiS0_j:
.text._Z28reduceCompleteUnrollingWarpsILj512EEvPiS0_j:
        /* <DEDUP_REMOVED lines=12> */
[----:B------:R-:W-:Y:S01]  /*00c0*/  IMAD.IADD R9, R4, 0x1, R5 ;  /* 0x0000000104097824 */ /* 0x000fe200078e0205 */
[C---:B------:R-:W-:Y:S02]  /*00d0*/  ISETP.GT.U32.AND P3, PT, R5.reuse, 0x3f, PT ;  /* 0x0000003f0500780c */ /* 0x040fe40003f64070 */
[----:B------:R-:W-:Y:S01]  /*00e0*/  ISETP.GT.U32.AND P4, PT, R5, 0x1f, PT ;  /* 0x0000001f0500780c */ /* 0x000fe20003f84070 */
[----:B------:R-:W-:Y:S01]  /*00f0*/  IMAD R11, R10, 0x7, R9 ;  /* 0x000000070a0b7824 */ /* 0x000fe200078e0209 */
[----:B------:R-:W-:-:S04]  /*0100*/  LEA.HI.X R3, R4, R7, RZ, 0x2, P5 ;  /* 0x0000000704037211 */ /* 0x000fc800028f14ff */
        /* <DEDUP_REMOVED lines=31> */
.L_x_16:
[----:B0-----:R-:W-:Y:S05]  /*0300*/  BSYNC.RECONVERGENT B0 ;  /* 0x0000000000007941 */ /* 0x001fea0003800200 */
.L_x_15:
[----:B------:R-:W-:Y:S01]  /*0310*/  BAR.SYNC.DEFER_BLOCKING 0x0 ;  /* 0x0000000000007b1d */ /* 0x000fe20000010000 */
[----:B------:R-:W-:-:S05]  /*0320*/  IMAD.WIDE.U32 R6, R5, 0x4, R2 ;  /* 0x0000000405067825 */ /* 0x000fca00078e0002 */
[----:B------:R-:W-:Y:S02]  /*0330*/  BSSY.RECONVERGENT B0, `(.L_x_17) ;  /* 0x0000007000007945 */ /* 0x000fe40003800200 */
[----:B------:R-:W-:Y:S06]  /*0340*/  BAR.SYNC.DEFER_BLOCKING 0x0 ;  /* 0x0000000000007b1d */ /* 0x000fec0000010000 */
[----:B------:R-:W-:Y:S05]  /*0350*/  @P1 BRA `(.L_x_18) ;  /* 0x0000000000101947 */ /* 0x000fea0003800000 */
[----:B------:R-:W2:Y:S04]  /*0360*/  LDG.E R4, desc[UR4][R6.64+0x400] ;  /* 0x0004000406047981 */ /* 0x000ea8000c1e1900 */
[----:B-1----:R-:W2:Y:S02]  /*0370*/  LDG.E R9, desc[UR4][R6.64] ;  /* 0x0000000406097981 */ /* 0x002ea4000c1e1900 */
[----:B--2---:R-:W-:-:S05]  /*0380*/  IADD3 R9, PT, PT, R4, R9, RZ ;  /* 0x0000000904097210 */ /* 0x004fca0007ffe0ff */
[----:B------:R0:W-:Y:S02]  /*0390*/  STG.E desc[UR4][R6.64], R9 ;  /* 0x0000000906007986 */ /* 0x0001e4000c101904 */
.L_x_18:
[----:B------:R-:W-:Y:S05]  /*03a0*/  BSYNC.RECONVERGENT B0 ;  /* 0x0000000000007941 */ /* 0x000fea0003800200 */
.L_x_17:
[----:B------:R-:W-:Y:S06]  /*03b0*/  BAR.SYNC.DEFER_BLOCKING 0x0 ;  /* 0x0000000000007b1d */ /* 0x000fec0000010000 */
[----:B------:R-:W-:Y:S04]  /*03c0*/  BSSY.RECONVERGENT B0, `(.L_x_19) ;  /* 0x0000006000007945 */ /* 0x000fe80003800200 */
[----:B------:R-:W-:Y:S05]  /*03d0*/  @P2 BRA `(.L_x_20) ;  /* 0x0000000000102947 */ /* 0x000fea0003800000 */
[----:B------:R-:W2:Y:S04]  /*03e0*/  LDG.E R4, desc[UR4][R6.64+0x200] ;  /* 0x0002000406047981 */ /* 0x000ea8000c1e1900 */
[----:B01----:R-:W2:Y:S02]  /*03f0*/  LDG.E R9, desc[UR4][R6.64] ;  /* 0x0000000406097981 */ /* 0x003ea4000c1e1900 */
[----:B--2---:R-:W-:-:S05]  /*0400*/  IMAD.IADD R9, R4, 0x1, R9 ;  /* 0x0000000104097824 */ /* 0x004fca00078e0209 */
[----:B------:R2:W-:Y:S02]  /*0410*/  STG.E desc[UR4][R6.64], R9 ;  /* 0x0000000906007986 */ /* 0x0005e4000c101904 */
.L_x_20:
[----:B------:R-:W-:Y:S05]  /*0420*/  BSYNC.RECONVERGENT B0 ;  /* 0x0000000000007941 */ /* 0x000fea0003800200 */
.L_x_19:
[----:B------:R-:W-:Y:S06]  /*0430*/  BAR.SYNC.DEFER_BLOCKING 0x0 ;  /* 0x0000000000007b1d */ /* 0x000fec0000010000 */
[----:B------:R-:W-:Y:S04]  /*0440*/  BSSY.RECONVERGENT B0, `(.L_x_21) ;  /* 0x0000006000007945 */ /* 0x000fe80003800200 */
[----:B------:R-:W-:Y:S05]  /*0450*/  @P3 BRA `(.L_x_22) ;  /* 0x0000000000103947 */ /* 0x000fea0003800000 */
[----:B------:R-:W3:Y:S04]  /*0460*/  LDG.E R4, desc[UR4][R6.64+0x100] ;  /* 0x0001000406047981 */ /* 0x000ee8000c1e1900 */
[----:B012---:R-:W3:Y:S02]  /*0470*/  LDG.E R9, desc[UR4][R6.64] ;  /* 0x0000000406097981 */ /* 0x007ee4000c1e1900 */
[----:B---3--:R-:W-:-:S05]  /*0480*/  IADD3 R9, PT, PT, R4, R9, RZ ;  /* 0x0000000904097210 */ /* 0x008fca0007ffe0ff */
[----:B------:R3:W-:Y:S02]  /*0490*/  STG.E desc[UR4][R6.64], R9 ;  /* 0x0000000906007986 */ /* 0x0007e4000c101904 */
.L_x_22:
[----:B------:R-:W-:Y:S05]  /*04a0*/  BSYNC.RECONVERGENT B0 ;  /* 0x0000000000007941 */ /* 0x000fea0003800200 */
.L_x_21:
[----:B------:R-:W-:Y:S06]  /*04b0*/  BAR.SYNC.DEFER_BLOCKING 0x0 ;  /* 0x0000000000007b1d */ /* 0x000fec0000010000 */
[----:B------:R-:W-:Y:S05]  /*04c0*/  @P4 EXIT ;  /* 0x000000000000494d */ /* 0x000fea0003800000 */
[----:B------:R-:W4:Y:S04]  /*04d0*/  LDG.E.STRONG.SYS R4, desc[UR4][R6.64+0x80] ;  /* 0x0000800406047981 */ /* 0x000f28000c1f5900 */
[----:B0123--:R-:W4:Y:S02]  /*04e0*/  LDG.E.STRONG.SYS R9, desc[UR4][R6.64] ;  /* 0x0000000406097981 */ /* 0x00ff24000c1f5900 */
[----:B----4-:R-:W-:-:S05]  /*04f0*/  IMAD.IADD R9, R4, 0x1, R9 ;  /* 0x0000000104097824 */ /* 0x010fca00078e0209 */
        /* <DEDUP_REMOVED lines=28> */
.L_x_23:
        /* <DEDUP_REMOVED lines=12> */
.L_x_88:


//--------------------- .text._Z28reduceCompleteUnrollingWarpsILj1024EEvPiS0_j --------------------------
	.section	.text._Z28reduceCompleteUnrollingWarpsILj1024EEvPiS0_j,"ax",@progbits
	.align	128
        .global         _Z28reduceCompleteUnrollingWarpsILj1024EEvPiS0_j
        .type           _Z28reduceCompleteUnrollingWarpsILj1024EEvPiS0_j,@function
        .size           _Z28reduceCompleteUnrollingWarpsILj1024EEvPiS0_j,(.L_x_89 - _Z28reduceCompleteUnrollingWarpsILj1024EEvPiS0_j)
        .other          _Z28reduceCompleteUnrollingWarpsILj1024EEvPiS0_j,@"STO_CUDA_ENTRY STV_DEFAULT"
_Z28reduceCompleteUnrollingWarpsILj1024EEvPiS0_j:
.text._Z28reduceCompleteUnrollingWarpsILj1024EEvPiS0_j:
        /* <DEDUP_REMOVED lines=14> */
[C---:B------:R-:W-:Y:S01]  /*00e0*/  ISETP.GT.U32.AND P4, PT, R5.reuse, 0x3f, PT ;  /* 0x0000003f0500780c */ /* 0x040fe20003f84070 */
[----:B------:R-:W-:Y:S01]  /*00f0*/  IMAD R11, R10, 0x7, R9 ;  /* 0x000000070a0b7824 */ /* 0x000fe200078e0209 */
[----:B------:R-:W-:-:S02]  /*0100*/  ISETP.GT.U32.AND P5, PT, R5, 0x1f, PT ;  /* 0x0000001f0500780c */ /* 0x000fc40003fa4070 */
[----:B------:R-:W-:Y:S02]  /*0110*/  LEA.HI.X R3, R4, R7, RZ, 0x2, P6 ;  /* 0x0000000704037211 */ /* 0x000fe400030f14ff */
        /* <DEDUP_REMOVED lines=31> */
.L_x_25:
[----:B0-----:R-:W-:Y:S05]  /*0310*/  BSYNC.RECONVERGENT B0 ;  /* 0x0000000000007941 */ /* 0x001fea0003800200 */
.L_x_24:
[----:B------:R-:W-:Y:S01]  /*0320*/  BAR.SYNC.DEFER_BLOCKING 0x0 ;  /* 0x0000000000007b1d */ /* 0x000fe20000010000 */
[----:B------:R-:W-:-:S05]  /*0330*/  IMAD.WIDE.U32 R6, R5, 0x4, R2 ;  /* 0x0000000405067825 */ /* 0x000fca00078e0002 */
[----:B------:R-:W-:Y:S04]  /*0340*/  BSSY.RECONVERGENT B0, `(.L_x_26) ;  /* 0x0000006000007945 */ /* 0x000fe80003800200 */
[----:B------:R-:W-:Y:S05]  /*0350*/  @P1 BRA `(.L_x_27) ;  /* 0x0000000000101947 */ /* 0x000fea0003800000 */
[----:B------:R-:W2:Y:S04]  /*0360*/  LDG.E R4, desc[UR4][R6.64+0x800] ;  /* 0x0008000406047981 */ /* 0x000ea8000c1e1900 */
[----:B-1----:R-:W2:Y:S02]  /*0370*/  LDG.E R9, desc[UR4][R6.64] ;  /* 0x0000000406097981 */ /* 0x002ea4000c1e1900 */
[----:B--2---:R-:W-:-:S05]  /*0380*/  IADD3 R9, PT, PT, R4, R9, RZ ;  /* 0x0000000904097210 */ /* 0x004fca0007ffe0ff */
[----:B------:R0:W-:Y:S02]  /*0390*/  STG.E desc[UR4][R6.64], R9 ;  /* 0x0000000906007986 */ /* 0x0001e4000c101904 */
.L_x_27:
[----:B------:R-:W-:Y:S05]  /*03a0*/  BSYNC.RECONVERGENT B0 ;  /* 0x0000000000007941 */ /* 0x000fea0003800200 */
.L_x_26:
[----:B------:R-:W-:Y:S06]  /*03b0*/  BAR.SYNC.DEFER_BLOCKING 0x0 ;  /* 0x0000000000007b1d */ /* 0x000fec0000010000 */
[----:B------:R-:W-:Y:S04]  /*03c0*/  BSSY.RECONVERGENT B0, `(.L_x_28) ;  /* 0x0000006000007945 */ /* 0x000fe80003800200 */
[----:B------:R-:W-:Y:S05]  /*03d0*/  @P2 BRA `(.L_x_29) ;  /* 0x0000000000102947 */ /* 0x000fea0003800000 */
[----:B------:R-:W2:Y:S04]  /*03e0*/  LDG.E R4, desc[UR4][R6.64+0x400] ;  /* 0x0004000406047981 */ /* 0x000ea8000c1e1900 */
[----:B01----:R-:W2:Y:S02]  /*03f0*/  LDG.E R9, desc[UR4][R6.64] ;  /* 0x0000000406097981 */ /* 0x003ea4000c1e1900 */
[----:B--2---:R-:W-:-:S05]  /*0400*/  IMAD.IADD R9, R4, 0x1, R9 ;  /* 0x0000000104097824 */ /* 0x004fca00078e0209 */
[----:B------:R2:W-:Y:S02]  /*0410*/  STG.E desc[UR4][R6.64], R9 ;  /* 0x0000000906007986 */ /* 0x0005e4000c101904 */
.L_x_29:
[----:B------:R-:W-:Y:S05]  /*0420*/  BSYNC.RECONVERGENT B0 ;  /* 0x0000000000007941 */ /* 0x000fea0003800200 */
.L_x_28:
[----:B------:R-:W-:Y:S06]  /*0430*/  BAR.SYNC.DEFER_BLOCKING 0x0 ;  /* 0x0000000000007b1d */ /* 0x000fec0000010000 */
[----:B------:R-:W-:Y:S04]  /*0440*/  BSSY.RECONVERGENT B0, `(.L_x_30) ;  /* 0x0000006000007945 */ /* 0x000fe80003800200 */
[----:B------:R-:W-:Y:S05]  /*0450*/  @P3 BRA `(.L_x_31) ;  /* 0x0000000000103947 */ /* 0x000fea0003800000 */
[----:B------:R-:W3:Y:S04]  /*0460*/  LDG.E R4, desc[UR4][R6.64+0x200] ;  /* 0x0002000406047981 */ /* 0x000ee8000c1e1900 */
[----:B012---:R-:W3:Y:S02]  /*0470*/  LDG.E R9, desc[UR4][R6.64] ;  /* 0x0000000406097981 */ /* 0x007ee4000c1e1900 */
[----:B---3--:R-:W-:-:S05]  /*0480*/  IADD3 R9, PT, PT, R4, R9, RZ ;  /* 0x0000000904097210 */ /* 0x008fca0007ffe0ff */
[----:B------:R3:W-:Y:S02]  /*0490*/  STG.E desc[UR4][R6.64], R9 ;  /* 0x0000000906007986 */ /* 0x0007e4000c101904 */
.L_x_31:
[----:B------:R-:W-:Y:S05]  /*04a0*/  BSYNC.RECONVERGENT B0 ;  /* 0x0000000000007941 */ /* 0x000fea0003800200 */
.L_x_30:
[----:B------:R-:W-:Y:S06]  /*04b0*/  BAR.SYNC.DEFER_BLOCKING 0x0 ;  /* 0x0000000000007b1d */ /* 0x000fec0000010000 */
[----:B------:R-:W-:Y:S04]  /*04c0*/  BSSY.RECONVERGENT B0, `(.L_x_32) ;  /* 0x0000006000007945 */ /* 0x000fe80003800200 */
[----:B------:R-:W-:Y:S05]  /*04d0*/  @P4 BRA `(.L_x_33) ;  /* 0x0000000000104947 */ /* 0x000fea0003800000 */
[----:B------:R-:W4:Y:S04]  /*04e0*/  LDG.E R4, desc[UR4][R6.64+0x100] ;  /* 0x0001000406047981 */ /* 0x000f28000c1e1900 */
[----:B0123--:R-:W4:Y:S02]  /*04f0*/  LDG.E R9, desc[UR4][R6.64] ;  /* 0x0000000406097981 */ /* 0x00ff24000c1e1900 */
[----:B----4-:R-:W-:-:S05]  /*0500*/  IMAD.IADD R9, R4, 0x1, R9 ;  /* 0x0000000104097824 */ /* 0x010fca00078e0209 */
[----:B------:R4:W-:Y:S02]  /*0510*/  STG.E desc[UR4][R6.64], R9 ;  /* 0x0000000906007986 */ /* 0x0009e4000c101904 */
.L_x_33:
[----:B------:R-:W-:Y:S05]  /*0520*/  BSYNC.RECONVERGENT B0 ;  /* 0x0000000000007941 */ /* 0x000fea0003800200 */
.L_x_32:
[----:B------:R-:W-:Y:S06]  /*0530*/  BAR.SYNC.DEFER_BLOCKING 0x0 ;  /* 0x0000000000007b1d */ /* 0x000fec0000010000 */
[----:B------:R-:W-:Y:S05]  /*0540*/  @P5 EXIT ;  /* 0x000000000000594d */ /* 0x000fea0003800000 */
[----:B------:R-:W5:Y:S04]  /*0550*/  LDG.E.STRONG.SYS R4, desc[UR4][R6.64+0x80] ;  /* 0x0000800406047981 */ /* 0x000f68000c1f5900 */
[----:B01234-:R-:W5:Y:S02]  /*0560*/  LDG.E.STRONG.SYS R9, desc[UR4][R6.64] ;  /* 0x0000000406097981 */ /* 0x01ff64000c1f5900 */
[----:B-----5:R-:W-:-:S05]  /*0570*/  IADD3 R9, PT, PT, R4, R9, RZ ;  /* 0x0000000904097210 */ /* 0x020fca0007ffe0ff */
[----:B------:R0:W-:Y:S04]  /*0580*/  STG.E.STRONG.SYS desc[UR4][R6.64], R9 ;  /* 0x0000000906007986 */ /* 0x0001e8000c115904 */
        /* <DEDUP_REMOVED lines=27> */
.L_x_34:
        /* <DEDUP_REMOVED lines=12> */
.L_x_89:


//--------------------- .text._Z29reduceCompleteUnrollingWarps8PiS_j --------------------------
	.section	.text._Z29reduceCompleteUnrollingWarps8PiS_j,"ax",@progbits
	.align	128
        .global         _Z29reduceCompleteUnrollingWarps8PiS_j
        .type           _Z29reduceCompleteUnrollingWarps8PiS_j,@function
        .size           _Z29reduceCompleteUnrollingWarps8PiS_j,(.L_x_90 - _Z29reduceCompleteUnrollingWarps8PiS_j)
        .other          _Z29reduceCompleteUnrollingWarps8PiS_j,@"STO_CUDA_ENTRY STV_DEFAULT"
_Z29reduceCompleteUnrollingWarps8PiS_j:
.text._Z29reduceCompleteUnrollingWarps8PiS_j:
[----:B------:R-:W-:Y:S01]  /*0000*/  LDC R1, c[0x0][0x37c] ;  /* 0x0000df00ff017b82 */ /* 0x000fe20000000800 */
[----:B------:R-:W0:Y:S07]  /*0010*/  S2R R0, SR_CTAID.X ;  /* 0x0000000000007919 */ /* 0x000e2e0000002500 */
[----:B------:R-:W0:Y:S01]  /*0020*/  LDC R10, c[0x0][0x360] ;  /* 0x0000d800ff0a7b82 */ /* 0x000e220000000800 */
[----:B------:R-:W1:Y:S01]  /*0030*/  LDCU UR4, c[0x0][0x390] ;  /* 0x00007200ff0477ac */ /* 0x000e620008000800 */
[----:B------:R-:W-:Y:S01]  /*0040*/  BSSY.RECONVERGENT B0, `(.L_x_35) ;  /* 0x0000031000007945 */ /* 0x000fe20003800200 */
[----:B------:R-:W2:Y:S05]  /*0050*/  S2R R5, SR_TID.X ;  /* 0x0000000000057919 */ /* 0x000eaa0000002100 */
[----:B------:R-:W3:Y:S01]  /*0060*/  LDC.64 R6, c[0x0][0x380] ;  /* 0x0000e000ff067b82 */ /* 0x000ee20000000a00 */
[----:B0-----:R-:W-:-:S04]  /*0070*/  IMAD R2, R0, R10, RZ ;  /* 0x0000000a00027224 */ /* 0x001fc800078e02ff */
[----:B------:R-:W-:Y:S01]  /*0080*/  IMAD.SHL.U32 R4, R2, 0x8, RZ ;  /* 0x0000000802047824 */ /* 0x000fe200078e00ff */
[C---:B--2---:R-:W-:Y:S02]  /*0090*/  ISETP.GT.U32.AND P1, PT, R5.reuse, 0x1ff, PT ;  /* 0x000001ff0500780c */ /* 0x044fe40003f24070 */
[C---:B------:R-:W-:Y:S01]  /*00a0*/  ISETP.GT.U32.AND P2, PT, R5.reuse, 0xff, PT ;  /* 0x000000ff0500780c */ /* 0x040fe20003f44070 */
[----:B------:R-:W-:Y:S01]  /*00b0*/  IMAD.IADD R9, R4, 0x1, R5 ;  /* 0x0000000104097824 */ /* 0x000fe200078e0205 */
[C---:B------:R-:W-:Y:S02]  /*00c0*/  ISETP.GT.U32.AND P3, PT, R5.reuse, 0x7f, PT ;  /* 0x0000007f0500780c */ /* 0x040fe40003f64070 */
[C---:B------:R-:W-:Y:S01]  /*00d0*/  ISETP.GT.U32.AND P0, PT, R5.reuse, 0x3f, PT ;  /* 0x0000003f0500780c */ /* 0x040fe20003f04070 */
[----:B------:R-:W-:Y:S01]  /*00e0*/  IMAD R11, R10, 0x7, R9 ;  /* 0x000000070a0b7824 */ /* 0x000fe200078e0209 */
[----:B---3--:R-:W-:Y:S02]  /*00f0*/  LEA R2, P6, R4, R6, 0x2 ;  /* 0x0000000604027211 */ /* 0x008fe400078c10ff */
[----:B------:R-:W-:-:S02]  /*0100*/  ISETP.GT.U32.AND P4, PT, R5, 0x1f, PT ;  /* 0x0000001f0500780c */ /* 0x000fc40003f84070 */
[----:B-1----:R-:W-:Y:S01]  /*0110*/  ISETP.GE.U32.AND P5, PT, R11, UR4, PT ;  /* 0x000000040b007c0c */ /* 0x002fe2000bfa6070 */
[----:B------:R-:W0:Y:S01]  /*0120*/  LDCU.64 UR4, c[0x0][0x358] ;  /* 0x00006b00ff0477ac */ /* 0x000e220008000a00 */
[C---:B------:R-:W-:Y:S02]  /*0130*/  ISETP.LT.U32.OR P1, PT, R10.reuse, 0x400, P1 ;  /* 0x000004000a00780c */ /* 0x040fe40000f21470 */
[C---:B------:R-:W-:Y:S02]  /*0140*/  ISETP.LT.U32.OR P2, PT, R10.reuse, 0x200, P2 ;  /* 0x000002000a00780c */ /* 0x040fe40001741470 */
[C---:B------:R-:W-:Y:S02]  /*0150*/  ISETP.LT.U32.OR P3, PT, R10.reuse, 0x100, P3 ;  /* 0x000001000a00780c */ /* 0x040fe40001f61470 */
[----:B------:R-:W-:Y:S02]  /*0160*/  ISETP.LT.U32.OR P0, PT, R10, 0x80, P0 ;  /* 0x000000800a00780c */ /* 0x000fe40000701470 */
[----:B------:R-:W-:-:S03]  /*0170*/  LEA.HI.X R3, R4, R7, RZ, 0x2, P6 ;  /* 0x0000000704037211 */ /* 0x000fc600030f14ff */
[----:B------:R-:W-:Y:S08]  /*0180*/  @P5 BRA `(.L_x_36) ;  /* 0x0000000000705947 */ /* 0x000ff00003800000 */
        /* <DEDUP_REMOVED lines=28> */
.L_x_36:
[----:B0-----:R-:W-:Y:S05]  /*0350*/  BSYNC.RECONVERGENT B0 ;  /* 0x0000000000007941 */ /* 0x001fea0003800200 */
.L_x_35:
        /* <DEDUP_REMOVED lines=8> */
.L_x_38:
[----:B------:R-:W-:Y:S05]  /*03e0*/  BSYNC.RECONVERGENT B0 ;  /* 0x0000000000007941 */ /* 0x000fea0003800200 */
.L_x_37:
[----:B------:R-:W-:Y:S06]  /*03f0*/  BAR.SYNC.DEFER_BLOCKING 0x0 ;  /* 0x0000000000007b1d */ /* 0x000fec0000010000 */
[----:B------:R-:W-:Y:S04]  /*0400*/  BSSY.RECONVERGENT B0, `(.L_x_39) ;  /* 0x0000006000007945 */ /* 0x000fe80003800200 */
[----:B------:R-:W-:Y:S05]  /*0410*/  @P2 BRA `(.L_x_40) ;  /* 0x0000000000102947 */ /* 0x000fea0003800000 */
[----:B------:R-:W2:Y:S04]  /*0420*/  LDG.E R4, desc[UR4][R6.64+0x400] ;  /* 0x0004000406047981 */ /* 0x000ea8000c1e1900 */
[----:B01----:R-:W2:Y:S02]  /*0430*/  LDG.E R9, desc[UR4][R6.64] ;  /* 0x0000000406097981 */ /* 0x003ea4000c1e1900 */
[----:B--2---:R-:W-:-:S05]  /*0440*/  IMAD.IADD R9, R4, 0x1, R9 ;  /* 0x0000000104097824 */ /* 0x004fca00078e0209 */
[----:B------:R2:W-:Y:S02]  /*0450*/  STG.E desc[UR4][R6.64], R9 ;  /* 0x0000000906007986 */ /* 0x0005e4000c101904 */
.L_x_40:
[----:B------:R-:W-:Y:S05]  /*0460*/  BSYNC.RECONVERGENT B0 ;  /* 0x0000000000007941 */ /* 0x000fea0003800200 */
.L_x_39:
[----:B------:R-:W-:Y:S06]  /*0470*/  BAR.SYNC.DEFER_BLOCKING 0x0 ;  /* 0x0000000000007b1d */ /* 0x000fec0000010000 */
[----:B------:R-:W-:Y:S04]  /*0480*/  BSSY.RECONVERGENT B0, `(.L_x_41) ;  /* 0x0000006000007945 */ /* 0x000fe80003800200 */
[----:B------:R-:W-:Y:S05]  /*0490*/  @P3 BRA `(.L_x_42) ;  /* 0x0000000000103947 */ /* 0x000fea0003800000 */
[----:B------:R-:W3:Y:S04]  /*04a0*/  LDG.E R4, desc[UR4][R6.64+0x200] ;  /* 0x0002000406047981 */ /* 0x000ee8000c1e1900 */
[----:B012---:R-:W3:Y:S02]  /*04b0*/  LDG.E R9, desc[UR4][R6.64] ;  /* 0x0000000406097981 */ /* 0x007ee4000c1e1900 */
[----:B---3--:R-:W-:-:S05]  /*04c0*/  IADD3 R9, PT, PT, R4, R9, RZ ;  /* 0x0000000904097210 */ /* 0x008fca0007ffe0ff */
[----:B------:R3:W-:Y:S02]  /*04d0*/  STG.E desc[UR4][R6.64], R9 ;  /* 0x0000000906007986 */ /* 0x0007e4000c101904 */
.L_x_42:
[----:B------:R-:W-:Y:S05]  /*04e0*/  BSYNC.RECONVERGENT B0 ;  /* 0x0000000000007941 */ /* 0x000fea0003800200 */
.L_x_41:
[----:B------:R-:W-:Y:S06]  /*04f0*/  BAR.SYNC.DEFER_BLOCKING 0x0 ;  /* 0x0000000000007b1d */ /* 0x000fec0000010000 */
[----:B------:R-:W-:Y:S04]  /*0500*/  BSSY.RECONVERGENT B0, `(.L_x_43) ;  /* 0x0000006000007945 */ /* 0x000fe80003800200 */
[----:B------:R-:W-:Y:S05]  /*0510*/  @P0 BRA `(.L_x_44) ;  /* 0x0000000000100947 */ /* 0x000fea0003800000 */
[----:B------:R-:W4:Y:S04]  /*0520*/  LDG.E R4, desc[UR4][R6.64+0x100] ;  /* 0x0001000406047981 */ /* 0x000f28000c1e1900 */
[----:B0123--:R-:W4:Y:S02]  /*0530*/  LDG.E R9, desc[UR4][R6.64] ;  /* 0x0000000406097981 */ /* 0x00ff24000c1e1900 */
[----:B----4-:R-:W-:-:S05]  /*0540*/  IMAD.IADD R9, R4, 0x1, R9 ;  /* 0x0000000104097824 */ /* 0x010fca00078e0209 */
[----:B------:R4:W-:Y:S02]  /*0550*/  STG.E desc[UR4][R6.64], R9 ;  /* 0x0000000906007986 */ /* 0x0009e4000c101904 */
.L_x_44:
[----:B------:R-:W-:Y:S05]  /*0560*/  BSYNC.RECONVERGENT B0 ;  /* 0x0000000000007941 */ /* 0x000fea0003800200 */
.L_x_43:
        /* <DEDUP_REMOVED lines=24> */
[----:B------:R-:W-:Y:S01]  /*06f0*/  ISETP.NE.AND P0, PT, R5, RZ, PT ;  /* 0x000000ff0500720c */ /* 0x000fe20003f05270 */
[----:B---3--:R-:W-:-:S05]  /*0700*/  IMAD.IADD R11, R4, 0x1, R11 ;  /* 0x00000001040b7824 */ /* 0x008fca00078e020b */
[----:B------:R2:W-:Y:S07]  /*0710*/  STG.E.STRONG.SYS desc[UR4][R6.64], R11 ;  /* 0x0000000b06007986 */ /* 0x0005ee000c115904 */
[----:B------:R-:W-:Y:S05]  /*0720*/  @P0 EXIT ;  /* 0x000000000000094d */ /* 0x000fea0003800000 */
[----:B------:R-:W3:Y:S01]  /*0730*/  LDG.E R3, desc[UR4][R2.64] ;  /* 0x0000000402037981 */ /* 0x000ee2000c1e1900 */
[----:B------:R-:W0:Y:S02]  /*0740*/  LDC.64 R4, c[0x0][0x388] ;  /* 0x0000e200ff047b82 */ /* 0x000e240000000a00 */
[----:B0-----:R-:W-:-:S05]  /*0750*/  IMAD.WIDE.U32 R4, R0, 0x4, R4 ;  /* 0x0000000400047825 */ /* 0x001fca00078e0004 */
[----:B---3--:R-:W-:Y:S01]  /*0760*/  STG.E desc[UR4][R4.64], R3 ;  /* 0x0000000304007986 */ /* 0x008fe2000c101904 */
[----:B------:R-:W-:Y:S05]  /*0770*/  EXIT ;  /* 0x000000000000794d */ /* 0x000fea0003800000 */
.L_x_45:
        /* <DEDUP_REMOVED lines=16> */
.L_x_90:


//--------------------- .text._Z21reduceUnrollingWarps8PiS_j --------------------------
	.section	.text._Z21reduceUnrollingWarps8PiS_j,"ax",@progbits
	.align	128
        .global         _Z21reduceUnrollingWarps8PiS_j
        .type           _Z21reduceUnrollingWarps8PiS_j,@function
        .size           _Z21reduceUnrollingWarps8PiS_j,(.L_x_91 - _Z21reduceUnrollingWarps8PiS_j)
        .other          _Z21reduceUnrollingWarps8PiS_j,@"STO_CUDA_ENTRY STV_DEFAULT"
_Z21reduceUnrollingWarps8PiS_j:
.text._Z21reduceUnrollingWarps8PiS_j:
[----:B------:R-:W-:Y:S01]  /*0000*/  LDC R1, c[0x0][0x37c] ;  /* 0x0000df00ff017b82 */ /* 0x000fe20000000800 */
[----:B------:R-:W0:Y:S07]  /*0010*/  S2R R15, SR_CTAID.X ;  /* 0x00000000000f7919 */ /* 0x000e2e0000002500 */
[----:B------:R-:W0:Y:S01]  /*0020*/  LDC R14, c[0x0][0x360] ;  /* 0x0000d800ff0e7b82 */ /* 0x000e220000000800 */
[----:B------:R-:W1:Y:S01]  /*0030*/  LDCU UR4, c[0x0][0x390] ;  /* 0x00007200ff0477ac */ /* 0x000e620008000800 */
[----:B------:R-:W-:Y:S01]  /*0040*/  BSSY.RECONVERGENT B0, `(.L_x_46) ;  /* 0x0000026000007945 */ /* 0x000fe20003800200 */
[----:B------:R-:W2:Y:S05]  /*0050*/  S2R R0, SR_TID.X ;  /* 0x0000000000007919 */ /* 0x000eaa0000002100 */
[----:B------:R-:W3:Y:S01]  /*0060*/  LDC.64 R2, c[0x0][0x380] ;  /* 0x0000e000ff027b82 */ /* 0x000ee20000000a00 */
[----:B0-----:R-:W-:-:S05]  /*0070*/  IMAD R17, R15, R14, RZ ;  /* 0x0000000e0f117224 */ /* 0x001fca00078e02ff */
[----:B------:R-:W-:-:S05]  /*0080*/  SHF.L.U32 R17, R17, 0x3, RZ ;  /* 0x0000000311117819 */ /* 0x000fca00000006ff */
[----:B--2---:R-:W-:-:S04]  /*0090*/  IMAD.IADD R5, R17, 0x1, R0 ;  /* 0x0000000111057824 */ /* 0x004fc800078e0200 */
[----:B------:R-:W-:-:S05]  /*00a0*/  IMAD R19, R14, 0x7, R5 ;  /* 0x000000070e137824 */ /* 0x000fca00078e0205 */
[----:B-1----:R-:W-:Y:S01]  /*00b0*/  ISETP.GE.U32.AND P0, PT, R19, UR4, PT ;  /* 0x0000000413007c0c */ /* 0x002fe2000bf06070 */
[----:B------:R-:W0:-:S12]  /*00c0*/  LDCU.64 UR4, c[0x0][0x358] ;  /* 0x00006b00ff0477ac */ /* 0x000e180008000a00 */
[----:B---3--:R-:W-:Y:S05]  /*00d0*/  @P0 BRA `(.L_x_47) ;  /* 0x0000000000700947 */ /* 0x008fea0003800000 */
        /* <DEDUP_REMOVED lines=28> */
.L_x_47:
[----:B0-----:R-:W-:Y:S05]  /*02a0*/  BSYNC.RECONVERGENT B0 ;  /* 0x0000000000007941 */ /* 0x001fea0003800200 */
.L_x_46:
[----:B------:R-:W-:Y:S01]  /*02b0*/  BAR.SYNC.DEFER_BLOCKING 0x0 ;  /* 0x0000000000007b1d */ /* 0x000fe20000010000 */
[----:B------:R-:W-:Y:S02]  /*02c0*/  ISETP.GE.U32.AND P0, PT, R14, 0x42, PT ;  /* 0x000000420e00780c */ /* 0x000fe40003f06070 */
[----:B------:R-:W-:-:S04]  /*02d0*/  LEA R2, P1, R17, R2, 0x2 ;  /* 0x0000000211027211 */ /* 0x000fc800078210ff */
[----:B------:R-:W-:-:S03]  /*02e0*/  LEA.HI.X R3, R17, R3, RZ, 0x2, P1 ;  /* 0x0000000311037211 */ /* 0x000fc600008f14ff */
[----:B-1----:R-:W-:-:S04]  /*02f0*/  IMAD.WIDE.U32 R4, R0, 0x4, R2 ;  /* 0x0000000400047825 */ /* 0x002fc800078e0002 */
[----:B------:R-:W-:Y:S05]  /*0300*/  @!P0 BRA `(.L_x_48) ;  /* 0x0000000000388947 */ /* 0x000fea0003800000 */
.L_x_51:
[----:B------:R-:W-:Y:S01]  /*0310*/  SHF.R.U32.HI R11, RZ, 0x1, R14 ;  /* 0x00000001ff0b7819 */ /* 0x000fe2000001160e */
[----:B------:R-:W-:Y:S03]  /*0320*/  BSSY.RECONVERGENT B0, `(.L_x_49) ;  /* 0x0000008000007945 */ /* 0x000fe60003800200 */
[----:B------:R-:W-:-:S13]  /*0330*/  ISETP.GE.U32.AND P0, PT, R0, R11, PT ;  /* 0x0000000b0000720c */ /* 0x000fda0003f06070 */
[----:B0-----:R-:W-:Y:S05]  /*0340*/  @P0 BRA `(.L_x_50) ;  /* 0x0000000000140947 */ /* 0x001fea0003800000 */
[----:B------:R-:W-:Y:S01]  /*0350*/  IMAD.WIDE.U32 R6, R11, 0x4, R4 ;  /* 0x000000040b067825 */ /* 0x000fe200078e0004 */
[----:B------:R-:W2:Y:S05]  /*0360*/  LDG.E R9, desc[UR4][R4.64] ;  /* 0x0000000404097981 */ /* 0x000eaa000c1e1900 */
[----:B------:R-:W2:Y:S02]  /*0370*/  LDG.E R6, desc[UR4][R6.64] ;  /* 0x0000000406067981 */ /* 0x000ea4000c1e1900 */
[----:B--2---:R-:W-:-:S05]  /*0380*/  IADD3 R9, PT, PT, R6, R9, RZ ;  /* 0x0000000906097210 */ /* 0x004fca0007ffe0ff */
[----:B------:R0:W-:Y:S02]  /*0390*/  STG.E desc[UR4][R4.64], R9 ;  /* 0x0000000904007986 */ /* 0x0001e4000c101904 */
.L_x_50:
[----:B------:R-:W-:Y:S05]  /*03a0*/  BSYNC.RECONVERGENT B0 ;  /* 0x0000000000007941 */ /* 0x000fea0003800200 */
.L_x_49:
[----:B------:R-:W-:Y:S01]  /*03b0*/  BAR.SYNC.DEFER_BLOCKING 0x0 ;  /* 0x0000000000007b1d */ /* 0x000fe20000010000 */
[----:B------:R-:W-:Y:S01]  /*03c0*/  ISETP.GT.U32.AND P0, PT, R14, 0x83, PT ;  /* 0x000000830e00780c */ /* 0x000fe20003f04070 */
[----:B------:R-:W-:-:S12]  /*03d0*/  IMAD.MOV.U32 R14, RZ, RZ, R11 ;  /* 0x000000ffff0e7224 */ /* 0x000fd800078e000b */
[----:B------:R-:W-:Y:S05]  /*03e0*/  @P0 BRA `(.L_x_51) ;  /* 0xfffffffc00c80947 */ /* 0x000fea000383ffff */
.L_x_48:
[----:B------:R-:W-:-:S13]  /*03f0*/  ISETP.GT.U32.AND P0, PT, R0, 0x1f, PT ;  /* 0x0000001f0000780c */ /* 0x000fda0003f04070 */
[----:B------:R-:W-:Y:S05]  /*0400*/  @P0 EXIT ;  /* 0x000000000000094d */ /* 0x000fea0003800000 */
[----:B------:R-:W2:Y:S04]  /*0410*/  LDG.E.STRONG.SYS R6, desc[UR4][R4.64+0x80] ;  /* 0x0000800404067981 */ /* 0x000ea8000c1f5900 */
[----:B------:R-:W2:Y:S02]  /*0420*/  LDG.E.STRONG.SYS R7, desc[UR4][R4.64] ;  /* 0x0000000404077981 */ /* 0x000ea4000c1f5900 */
[----:B--2---:R-:W-:-:S05]  /*0430*/  IADD3 R7, PT, PT, R6, R7, RZ ;  /* 0x0000000706077210 */ /* 0x004fca0007ffe0ff */
[----:B------:R1:W-:Y:S04]  /*0440*/  STG.E.STRONG.SYS desc[UR4][R4.64], R7 ;  /* 0x0000000704007986 */ /* 0x0003e8000c115904 */
[----:B------:R-:W2:Y:S04]  /*0450*/  LDG.E.STRONG.SYS R6, desc[UR4][R4.64+0x40] ;  /* 0x0000400404067981 */ /* 0x000ea8000c1f5900 */
[----:B0-----:R-:W2:Y:S02]  /*0460*/  LDG.E.STRONG.SYS R9, desc[UR4][R4.64] ;  /* 0x0000000404097981 */ /* 0x001ea4000c1f5900 */
        /* <DEDUP_REMOVED lines=11> */
[----:B-1----:R-:W3:Y:S02]  /*0520*/  LDG.E.STRONG.SYS R7, desc[UR4][R4.64] ;  /* 0x0000000404077981 */ /* 0x002ee4000c1f5900 */
[----:B---3--:R-:W-:-:S05]  /*0530*/  IADD3 R7, PT, PT, R6, R7, RZ ;  /* 0x0000000706077210 */ /* 0x008fca0007ffe0ff */
[----:B------:R2:W-:Y:S04]  /*0540*/  STG.E.STRONG.SYS desc[UR4][R4.64], R7 ;  /* 0x0000000704007986 */ /* 0x0005e8000c115904 */
[----:B------:R-:W3:Y:S04]  /*0550*/  LDG.E.STRONG.SYS R6, desc[UR4][R4.64+0x4] ;  /* 0x0000040404067981 */ /* 0x000ee8000c1f5900 */
[----:B0-----:R-:W3:Y:S01]  /*0560*/  LDG.E.STRONG.SYS R9, desc[UR4][R4.64] ;  /* 0x0000000404097981 */ /* 0x001ee2000c1f5900 */
        /* <DEDUP_REMOVED lines=9> */
.L_x_52:
        /* <DEDUP_REMOVED lines=16> */
.L_x_91:


//--------------------- .text._Z16reduceUnrolling8PiS_j --------------------------
	.section	.text._Z16reduceUnrolling8PiS_j,"ax",@progbits
	.align	128
        .global         _Z16reduceUnrolling8PiS_j
        .type           _Z16reduceUnrolling8PiS_j,@function
        .size           _Z16reduceUnrolling8PiS_j,(.L_x_92 - _Z16reduceUnrolling8PiS_j)
        .other          _Z16reduceUnrolling8PiS_j,@"STO_CUDA_ENTRY STV_DEFAULT"
_Z16reduceUnrolling8PiS_j:
.text._Z16reduceUnrolling8PiS_j:
        /* <DEDUP_REMOVED lines=8> */
[----:B------:R-:W-:-:S04]  /*0080*/  SHF.L.U32 R0, R0, 0x3, RZ ;  /* 0x0000000300007819 */ /* 0x000fc800000006ff */
[----:B--2---:R-:W-:-:S05]  /*0090*/  IADD3 R5, PT, PT, R0, R15, RZ ;  /* 0x0000000f00057210 */ /* 0x004fca0007ffe0ff */
[----:B------:R-:W-:-:S05]  /*00a0*/  IMAD R19, R14, 0x7, R5 ;  /* 0x000000070e137824 */ /* 0x000fca00078e0205 */
[----:B-1----:R-:W-:Y:S01]  /*00b0*/  ISETP.GE.U32.AND P0, PT, R19, UR4, PT ;  /* 0x0000000413007c0c */ /* 0x002fe2000bf06070 */
[----:B------:R-:W0:-:S12]  /*00c0*/  LDCU.64 UR4, c[0x0][0x358] ;  /* 0x00006b00ff0477ac */ /* 0x000e180008000a00 */
[----:B---3--:R-:W-:Y:S05]  /*00d0*/  @P0 BRA `(.L_x_54) ;  /* 0x0000000000700947 */ /* 0x008fea0003800000 */
[----:B------:R-:W1:Y:S01]  /*00e0*/  LDC.64 R6, c[0x0][0x380] ;  /* 0x0000e000ff067b82 */ /* 0x000e620000000a00 */
[----:B------:R-:W-:-:S04]  /*00f0*/  IMAD R25, R14, -0x6, R19 ;  /* 0xfffffffa0e197824 */ /* 0x000fc800078e0213 */
[----:B------:R-:W-:-:S05]  /*0100*/  IMAD.IADD R21, R14, 0x1, R25 ;  /* 0x000000010e157824 */ /* 0x000fca00078e0219 */
[----:B------:R-:W-:-:S05]  /*0110*/  IADD3 R23, PT, PT, R14, R21, RZ ;  /* 0x000000150e177210 */ /* 0x000fca0007ffe0ff */
[----:B------:R-:W-:-:S05]  /*0120*/  IMAD.IADD R9, R14, 0x1, R23 ;  /* 0x000000010e097824 */ /* 0x000fca00078e0217 */
[----:B------:R-:W-:Y:S01]  /*0130*/  IADD3 R11, PT, PT, R14, R9, RZ ;  /* 0x000000090e0b7210 */ /* 0x000fe20007ffe0ff */
        /* <DEDUP_REMOVED lines=22> */
.L_x_54:
[----:B0-----:R-:W-:Y:S05]  /*02a0*/  BSYNC.RECONVERGENT B0 ;  /* 0x0000000000007941 */ /* 0x001fea0003800200 */
.L_x_53:
[----:B------:R-:W-:Y:S01]  /*02b0*/  BAR.SYNC.DEFER_BLOCKING 0x0 ;  /* 0x0000000000007b1d */ /* 0x000fe20000010000 */
[----:B------:R-:W-:Y:S02]  /*02c0*/  ISETP.GE.U32.AND P0, PT, R14, 0x2, PT ;  /* 0x000000020e00780c */ /* 0x000fe40003f06070 */
[----:B------:R-:W-:-:S04]  /*02d0*/  LEA R2, P1, R0, R2, 0x2 ;  /* 0x0000000200027211 */ /* 0x000fc800078210ff */
[----:B------:R-:W-:-:S07]  /*02e0*/  LEA.HI.X R3, R0, R3, RZ, 0x2, P1 ;  /* 0x0000000300037211 */ /* 0x000fce00008f14ff */
[----:B------:R-:W-:Y:S05]  /*02f0*/  @!P0 BRA `(.L_x_55) ;  /* 0x00000000003c8947 */ /* 0x000fea0003800000 */
[----:B-1----:R-:W-:-:S07]  /*0300*/  IMAD.WIDE.U32 R4, R15, 0x4, R2 ;  /* 0x000000040f047825 */ /* 0x002fce00078e0002 */
.L_x_58:
        /* <DEDUP_REMOVED lines=9> */
.L_x_57:
[----:B------:R-:W-:Y:S05]  /*03a0*/  BSYNC.RECONVERGENT B0 ;  /* 0x0000000000007941 */ /* 0x000fea0003800200 */
.L_x_56:
[----:B------:R-:W-:Y:S01]  /*03b0*/  BAR.SYNC.DEFER_BLOCKING 0x0 ;  /* 0x0000000000007b1d */ /* 0x000fe20000010000 */
[----:B------:R-:W-:Y:S02]  /*03c0*/  ISETP.GT.U32.AND P0, PT, R14, 0x3, PT ;  /* 0x000000030e00780c */ /* 0x000fe40003f04070 */
[----:B------:R-:W-:-:S11]  /*03d0*/  MOV R14, R0 ;  /* 0x00000000000e7202 */ /* 0x000fd60000000f00 */
[----:B------:R-:W-:Y:S05]  /*03e0*/  @P0 BRA `(.L_x_58) ;  /* 0xfffffffc00c80947 */ /* 0x000fea000383ffff */
.L_x_55:
[----:B------:R-:W-:-:S13]  /*03f0*/  ISETP.NE.AND P0, PT, R15, RZ, PT ;  /* 0x000000ff0f00720c */ /* 0x000fda0003f05270 */
[----:B------:R-:W-:Y:S05]  /*0400*/  @P0 EXIT ;  /* 0x000000000000094d */ /* 0x000fea0003800000 */
[----:B------:R-:W2:Y:S01]  /*0410*/  LDG.E R3, desc[UR4][R2.64] ;  /* 0x0000000402037981 */ /* 0x000ea2000c1e1900 */
[----:B01----:R-:W0:Y:S02]  /*0420*/  LDC.64 R4, c[0x0][0x388] ;  /* 0x0000e200ff047b82 */ /* 0x003e240000000a00 */
[----:B0-----:R-:W-:-:S05]  /*0430*/  IMAD.WIDE.U32 R4, R17, 0x4, R4 ;  /* 0x0000000411047825 */ /* 0x001fca00078e0004 */
[----:B--2---:R-:W-:Y:S01]  /*0440*/  STG.E desc[UR4][R4.64], R3 ;  /* 0x0000000304007986 */ /* 0x004fe2000c101904 */
[----:B------:R-:W-:Y:S05]  /*0450*/  EXIT ;  /* 0x000000000000794d */ /* 0x000fea0003800000 */
.L_x_59:
        /* <DEDUP_REMOVED lines=10> */
.L_x_92:


//--------------------- .text._Z16reduceUnrolling4PiS_j --------------------------
	.section	.text._Z16reduceUnrolling4PiS_j,"ax",@progbits
	.align	128
        .global         _Z16reduceUnrolling4PiS_j
        .type           _Z16reduceUnrolling4PiS_j,@function
        .size           _Z16reduceUnrolling4PiS_j,(.L_x_93 - _Z16reduceUnrolling4PiS_j)
        .other          _Z16reduceUnrolling4PiS_j,@"STO_CUDA_ENTRY STV_DEFAULT"
_Z16reduceUnrolling4PiS_j:
.text._Z16reduceUnrolling4PiS_j:
[----:B------:R-:W-:Y:S01]  /*0000*/  LDC R1, c[0x0][0x37c] ;  /* 0x0000df00ff017b82 */ /* 0x000fe20000000800 */
[----:B------:R-:W0:Y:S07]  /*0010*/  S2R R0, SR_CTAID.X ;  /* 0x0000000000007919 */ /* 0x000e2e0000002500 */
[----:B------:R-:W0:Y:S01]  /*0020*/  LDC R3, c[0x0][0x360] ;  /* 0x0000d800ff037b82 */ /* 0x000e220000000800 */
[----:B------:R-:W1:Y:S01]  /*0030*/  LDCU UR4, c[0x0][0x390] ;  /* 0x00007200ff0477ac */ /* 0x000e620008000800 */
[----:B------:R-:W2:Y:S06]  /*0040*/  S2R R2, SR_TID.X ;  /* 0x0000000000027919 */ /* 0x000eac0000002100 */
[----:B------:R-:W3:Y:S01]  /*0050*/  LDC.64 R16, c[0x0][0x380] ;  /* 0x0000e000ff107b82 */ /* 0x000ee20000000a00 */
[----:B0-----:R-:W-:-:S05]  /*0060*/  IMAD R4, R0, R3, RZ ;  /* 0x0000000300047224 */ /* 0x001fca00078e02ff */
[----:B------:R-:W-:-:S04]  /*0070*/  SHF.L.U32 R13, R4, 0x2, RZ ;  /* 0x00000002040d7819 */ /* 0x000fc800000006ff */
[----:B--2---:R-:W-:-:S05]  /*0080*/  IADD3 R4, PT, PT, R13, R2, RZ ;  /* 0x000000020d047210 */ /* 0x004fca0007ffe0ff */
[----:B------:R-:W-:-:S05]  /*0090*/  IMAD R12, R3, 0x3, R4 ;  /* 0x00000003030c7824 */ /* 0x000fca00078e0204 */
[----:B-1----:R-:W-:Y:S01]  /*00a0*/  ISETP.GE.U32.AND P0, PT, R12, UR4, PT ;  /* 0x000000040c007c0c */ /* 0x002fe2000bf06070 */
[----:B------:R-:W0:-:S12]  /*00b0*/  LDCU.64 UR4, c[0x0][0x358] ;  /* 0x00006b00ff0477ac */ /* 0x000e180008000a00 */
[----:B------:R-:W1:Y:S01]  /*00c0*/  @!P0 LDC.64 R10, c[0x0][0x380] ;  /* 0x0000e000ff0a8b82 */ /* 0x000e620000000a00 */
[----:B------:R-:W-:-:S05]  /*00d0*/  @!P0 IMAD R6, R3, -0x2, R12 ;  /* 0xfffffffe03068824 */ /* 0x000fca00078e020c */
[----:B------:R-:W-:Y:S01]  /*00e0*/  @!P0 IADD3 R9, PT, PT, R3, R6, RZ ;  /* 0x0000000603098210 */ /* 0x000fe20007ffe0ff */
[----:B-1----:R-:W-:-:S04]  /*00f0*/  @!P0 IMAD.WIDE.U32 R6, R6, 0x4, R10 ;  /* 0x0000000406068825 */ /* 0x002fc800078e000a */
[--C-:B------:R-:W-:Y:S02]  /*0100*/  @!P0 IMAD.WIDE.U32 R8, R9, 0x4, R10.reuse ;  /* 0x0000000409088825 */ /* 0x100fe400078e000a */
[----:B0-----:R-:W2:Y:S02]  /*0110*/  @!P0 LDG.E R6, desc[UR4][R6.64] ;  /* 0x0000000406068981 */ /* 0x001ea4000c1e1900 */
[--C-:B------:R-:W-:Y:S02]  /*0120*/  @!P0 IMAD.WIDE.U32 R4, R4, 0x4, R10.reuse ;  /* 0x0000000404048825 */ /* 0x100fe400078e000a */
[----:B------:R-:W2:Y:S02]  /*0130*/  @!P0 LDG.E R8, desc[UR4][R8.64] ;  /* 0x0000000408088981 */ /* 0x000ea4000c1e1900 */
[----:B------:R-:W-:Y:S02]  /*0140*/  @!P0 IMAD.WIDE.U32 R10, R12, 0x4, R10 ;  /* 0x000000040c0a8825 */ /* 0x000fe400078e000a */
[----:B------:R-:W2:Y:S04]  /*0150*/  @!P0 LDG.E R15, desc[UR4][R4.64] ;  /* 0x00000004040f8981 */ /* 0x000ea8000c1e1900 */
[----:B------:R-:W4:Y:S01]  /*0160*/  @!P0 LDG.E R10, desc[UR4][R10.64] ;  /* 0x000000040a0a8981 */ /* 0x000f22000c1e1900 */
[----:B---3--:R-:W-:-:S04]  /*0170*/  LEA R12, P1, R13, R16, 0x2 ;  /* 0x000000100d0c7211 */ /* 0x008fc800078210ff */
[----:B------:R-:W-:Y:S02]  /*0180*/  LEA.HI.X R13, R13, R17, RZ, 0x2, P1 ;  /* 0x000000110d0d7211 */ /* 0x000fe400008f14ff */
[----:B--2---:R-:W-:-:S05]  /*0190*/  @!P0 IADD3 R15, PT, PT, R8, R15, R6 ;  /* 0x0000000f080f8210 */ /* 0x004fca0007ffe006 */
[----:B----4-:R-:W-:-:S05]  /*01a0*/  @!P0 IMAD.IADD R15, R15, 0x1, R10 ;  /* 0x000000010f0f8824 */ /* 0x010fca00078e020a */
[----:B------:R0:W-:Y:S01]  /*01b0*/  @!P0 STG.E desc[UR4][R4.64], R15 ;  /* 0x0000000f04008986 */ /* 0x0001e2000c101904 */
[----:B------:R-:W-:Y:S01]  /*01c0*/  BAR.SYNC.DEFER_BLOCKING 0x0 ;  /* 0x0000000000007b1d */ /* 0x000fe20000010000 */
[----:B------:R-:W-:-:S13]  /*01d0*/  ISETP.GE.U32.AND P0, PT, R3, 0x2, PT ;  /* 0x000000020300780c */ /* 0x000fda0003f06070 */
[----:B0-----:R-:W-:Y:S05]  /*01e0*/  @!P0 BRA `(.L_x_60) ;  /* 0x00000000003c8947 */ /* 0x001fea0003800000 */
[----:B------:R-:W-:-:S07]  /*01f0*/  IMAD.WIDE.U32 R4, R2, 0x4, R12 ;  /* 0x0000000402047825 */ /* 0x000fce00078e000c */
.L_x_63:
        /* <DEDUP_REMOVED lines=9> */
.L_x_62:
[----:B------:R-:W-:Y:S05]  /*0290*/  BSYNC.RECONVERGENT B0 ;  /* 0x0000000000007941 */ /* 0x000fea0003800200 */
.L_x_61:
[----:B------:R-:W-:Y:S01]  /*02a0*/  BAR.SYNC.DEFER_BLOCKING 0x0 ;  /* 0x0000000000007b1d */ /* 0x000fe20000010000 */
[----:B------:R-:W-:Y:S01]  /*02b0*/  ISETP.GT.U32.AND P0, PT, R3, 0x3, PT ;  /* 0x000000030300780c */ /* 0x000fe20003f04070 */
[----:B------:R-:W-:-:S12]  /*02c0*/  IMAD.MOV.U32 R3, RZ, RZ, R11 ;  /* 0x000000ffff037224 */ /* 0x000fd800078e000b */
[----:B------:R-:W-:Y:S05]  /*02d0*/  @P0 BRA `(.L_x_63) ;  /* 0xfffffffc00c80947 */ /* 0x000fea000383ffff */
.L_x_60:
[----:B------:R-:W-:-:S13]  /*02e0*/  ISETP.NE.AND P0, PT, R2, RZ, PT ;  /* 0x000000ff0200720c */ /* 0x000fda0003f05270 */
[----:B------:R-:W-:Y:S05]  /*02f0*/  @P0 EXIT ;  /* 0x000000000000094d */ /* 0x000fea0003800000 */
[----:B------:R-:W2:Y:S01]  /*0300*/  LDG.E R13, desc[UR4][R12.64] ;  /* 0x000000040c0d7981 */ /* 0x000ea2000c1e1900 */
[----:B------:R-:W1:Y:S02]  /*0310*/  LDC.64 R2, c[0x0][0x388] ;  /* 0x0000e200ff027b82 */ /* 0x000e640000000a00 */
[----:B-1----:R-:W-:-:S05]  /*0320*/  IMAD.WIDE.U32 R2, R0, 0x4, R2 ;  /* 0x0000000400027825 */ /* 0x002fca00078e0002 */
[----:B--2---:R-:W-:Y:S01]  /*0330*/  STG.E desc[UR4][R2.64], R13 ;  /* 0x0000000d02007986 */ /* 0x004fe2000c101904 */
[----:B------:R-:W-:Y:S05]  /*0340*/  EXIT ;  /* 0x000000000000794d */ /* 0x000fea0003800000 */
.L_x_64:
        /* <DEDUP_REMOVED lines=11> */
.L_x_93:


//--------------------- .text._Z16reduceUnrolling2PiS_j --------------------------
	.section	.text._Z16reduceUnrolling2PiS_j,"ax",@progbits
	.align	128
        .global         _Z16reduceUnrolling2PiS_j
        .type           _Z16reduceUnrolling2PiS_j,@function
        .size           _Z16reduceUnrolling2PiS_j,(.L_x_94 - _Z16reduceUnrolling2PiS_j)
        .other          _Z16reduceUnrolling2PiS_j,@"STO_CUDA_ENTRY STV_DEFAULT"
_Z16reduceUnrolling2PiS_j:
.text._Z16reduceUnrolling2PiS_j:
[----:B------:R-:W-:Y:S01]  /*0000*/  LDC R1, c[0x0][0x37c] ;  /* 0x0000df00ff017b82 */ /* 0x000fe20000000800 */
[----:B------:R-:W0:Y:S01]  /*0010*/  S2R R0, SR_CTAID.X ;  /* 0x0000000000007919 */ /* 0x000e220000002500 */
[----:B------:R-:W0:Y:S06]  /*0020*/  LDCU UR6, c[0x0][0x360] ;  /* 0x00006c00ff0677ac */ /* 0x000e2c0008000800 */
[----:B------:R-:W1:Y:S01]  /*0030*/  LDC.64 R12, c[0x0][0x380] ;  /* 0x0000e000ff0c7b82 */ /* 0x000e620000000a00 */
[----:B------:R-:W2:Y:S01]  /*0040*/  S2R R10, SR_TID.X ;  /* 0x00000000000a7919 */ /* 0x000ea20000002100 */
[----:B------:R-:W3:Y:S01]  /*0050*/  LDCU UR4, c[0x0][0x390] ;  /* 0x00007200ff0477ac */ /* 0x000ee20008000800 */
[----:B0-----:R-:W-:-:S04]  /*0060*/  IMAD R2, R0, UR6, RZ ;  /* 0x0000000600027c24 */ /* 0x001fc8000f8e02ff */
[----:B------:R-:W-:-:S05]  /*0070*/  IMAD.SHL.U32 R7, R2, 0x2, RZ ;  /* 0x0000000202077824 */ /* 0x000fca00078e00ff */
[----:B--2---:R-:W-:-:S05]  /*0080*/  IADD3 R9, PT, PT, R7, R10, RZ ;  /* 0x0000000a07097210 */ /* 0x004fca0007ffe0ff */
[----:B------:R-:W-:-:S05]  /*0090*/  VIADD R3, R9, UR6 ;  /* 0x0000000609037c36 */ /* 0x000fca0008000000 */
[----:B---3--:R-:W-:Y:S01]  /*00a0*/  ISETP.GE.U32.AND P0, PT, R3, UR4, PT ;  /* 0x0000000403007c0c */ /* 0x008fe2000bf06070 */
[----:B------:R-:W0:-:S12]  /*00b0*/  LDCU.64 UR4, c[0x0][0x358] ;  /* 0x00006b00ff0477ac */ /* 0x000e180008000a00 */
[----:B------:R-:W2:Y:S02]  /*00c0*/  @!P0 LDC.64 R4, c[0x0][0x380] ;  /* 0x0000e000ff048b82 */ /* 0x000ea40000000a00 */
[----:B--2---:R-:W-:-:S04]  /*00d0*/  @!P0 IMAD.WIDE.U32 R2, R3, 0x4, R4 ;  /* 0x0000000403028825 */ /* 0x004fc800078e0004 */
[----:B------:R-:W-:Y:S02]  /*00e0*/  @!P0 IMAD.WIDE.U32 R4, R9, 0x4, R4 ;  /* 0x0000000409048825 */ /* 0x000fe400078e0004 */
[----:B0-----:R-:W2:Y:S04]  /*00f0*/  @!P0 LDG.E R2, desc[UR4][R2.64] ;  /* 0x0000000402028981 */ /* 0x001ea8000c1e1900 */
[----:B------:R-:W2:Y:S01]  /*0100*/  @!P0 LDG.E R9, desc[UR4][R4.64] ;  /* 0x0000000404098981 */ /* 0x000ea2000c1e1900 */
[----:B------:R-:W-:Y:S01]  /*0110*/  IMAD.U32 R8, RZ, RZ, UR6 ;  /* 0x00000006ff087e24 */ /* 0x000fe2000f8e00ff */
[----:B-1----:R-:W-:-:S04]  /*0120*/  LEA R6, P1, R7, R12, 0x2 ;  /* 0x0000000c07067211 */ /* 0x002fc800078210ff */
[----:B------:R-:W-:Y:S02]  /*0130*/  LEA.HI.X R7, R7, R13, RZ, 0x2, P1 ;  /* 0x0000000d07077211 */ /* 0x000fe400008f14ff */
[----:B--2---:R-:W-:-:S05]  /*0140*/  @!P0 IADD3 R9, PT, PT, R2, R9, RZ ;  /* 0x0000000902098210 */ /* 0x004fca0007ffe0ff */
[----:B------:R0:W-:Y:S01]  /*0150*/  @!P0 STG.E desc[UR4][R4.64], R9 ;  /* 0x0000000904008986 */ /* 0x0001e2000c101904 */
[----:B------:R-:W-:Y:S01]  /*0160*/  BAR.SYNC.DEFER_BLOCKING 0x0 ;  /* 0x0000000000007b1d */ /* 0x000fe20000010000 */
[----:B------:R-:W-:-:S13]  /*0170*/  ISETP.GE.U32.AND P0, PT, R8, 0x2, PT ;  /* 0x000000020800780c */ /* 0x000fda0003f06070 */
[----:B0-----:R-:W-:Y:S05]  /*0180*/  @!P0 BRA `(.L_x_65) ;  /* 0x00000000003c8947 */ /* 0x001fea0003800000 */
[----:B------:R-:W-:-:S07]  /*0190*/  IMAD.WIDE.U32 R2, R10, 0x4, R6 ;  /* 0x000000040a027825 */ /* 0x000fce00078e0006 */
.L_x_68:
        /* <DEDUP_REMOVED lines=9> */
.L_x_67:
[----:B------:R-:W-:Y:S05]  /*0230*/  BSYNC.RECONVERGENT B0 ;  /* 0x0000000000007941 */ /* 0x000fea0003800200 */
.L_x_66:
[----:B------:R-:W-:Y:S01]  /*0240*/  BAR.SYNC.DEFER_BLOCKING 0x0 ;  /* 0x0000000000007b1d */ /* 0x000fe20000010000 */
[----:B------:R-:W-:Y:S01]  /*0250*/  ISETP.GT.U32.AND P0, PT, R8, 0x3, PT ;  /* 0x000000030800780c */ /* 0x000fe20003f04070 */
[----:B------:R-:W-:-:S12]  /*0260*/  IMAD.MOV.U32 R8, RZ, RZ, R11 ;  /* 0x000000ffff087224 */ /* 0x000fd800078e000b */
[----:B------:R-:W-:Y:S05]  /*0270*/  @P0 BRA `(.L_x_68) ;  /* 0xfffffffc00c80947 */ /* 0x000fea000383ffff */
.L_x_65:
[----:B------:R-:W-:-:S13]  /*0280*/  ISETP.NE.AND P0, PT, R10, RZ, PT ;  /* 0x000000ff0a00720c */ /* 0x000fda0003f05270 */
[----:B------:R-:W-:Y:S05]  /*0290*/  @P0 EXIT ;  /* 0x000000000000094d */ /* 0x000fea0003800000 */
[----:B------:R-:W2:Y:S01]  /*02a0*/  LDG.E R7, desc[UR4][R6.64] ;  /* 0x0000000406077981 */ /* 0x000ea2000c1e1900 */
[----:B0-----:R-:W0:Y:S02]  /*02b0*/  LDC.64 R2, c[0x0][0x388] ;  /* 0x0000e200ff027b82 */ /* 0x001e240000000a00 */
[----:B0-----:R-:W-:-:S05]  /*02c0*/  IMAD.WIDE.U32 R2, R0, 0x4, R2 ;  /* 0x0000000400027825 */ /* 0x001fca00078e0002 */
[----:B--2---:R-:W-:Y:S01]  /*02d0*/  STG.E desc[UR4][R2.64], R7 ;  /* 0x0000000702007986 */ /* 0x004fe2000c101904 */
[----:B------:R-:W-:Y:S05]  /*02e0*/  EXIT ;  /* 0x000000000000794d */ /* 0x000fea0003800000 */
.L_x_69:
        /* <DEDUP_REMOVED lines=9> */
.L_x_94:


//--------------------- .text._Z17reduceInterleavedPiS_j --------------------------
	.section	.text._Z17reduceInterleavedPiS_j,"ax",@progbits
	.align	128
        .global         _Z17reduceInterleavedPiS_j
        .type           _Z17reduceInterleavedPiS_j,@function
        .size           _Z17reduceInterleavedPiS_j,(.L_x_95 - _Z17reduceInterleavedPiS_j)
        .other          _Z17reduceInterleavedPiS_j,@"STO_CUDA_ENTRY STV_DEFAULT"
_Z17reduceInterleavedPiS_j:
.text._Z17reduceInterleavedPiS_j:
[----:B------:R-:W-:Y:S01]  /*0000*/  LDC R1, c[0x0][0x37c] ;  /* 0x0000df00ff017b82 */ /* 0x000fe20000000800 */
[----:B------:R-:W0:Y:S01]  /*0010*/  S2R R11, SR_CTAID.X ;  /* 0x00000000000b7919 */ /* 0x000e220000002500 */
[----:B------:R-:W0:Y:S06]  /*0020*/  LDCU UR4, c[0x0][0x360] ;  /* 0x00006c00ff0477ac */ /* 0x000e2c0008000800 */
[----:B------:R-:W1:Y:S01]  /*0030*/  LDC.64 R2, c[0x0][0x380] ;  /* 0x0000e000ff027b82 */ /* 0x000e620000000a00 */
[----:B------:R-:W2:Y:S01]  /*0040*/  S2R R8, SR_TID.X ;  /* 0x0000000000087919 */ /* 0x000ea20000002100 */
[----:B------:R-:W3:Y:S01]  /*0050*/  LDCU UR5, c[0x0][0x390] ;  /* 0x00007200ff0577ac */ /* 0x000ee20008000800 */
[----:B0-----:R-:W-:-:S04]  /*0060*/  IMAD R5, R11, UR4, RZ ;  /* 0x000000040b057c24 */ /* 0x001fc8000f8e02ff */
[----:B--2---:R-:W-:-:S05]  /*0070*/  IMAD.IADD R0, R5, 0x1, R8 ;  /* 0x0000000105007824 */ /* 0x004fca00078e0208 */
[----:B---3--:R-:W-:Y:S01]  /*0080*/  ISETP.GE.U32.AND P0, PT, R0, UR5, PT ;  /* 0x0000000500007c0c */ /* 0x008fe2000bf06070 */
[----:B------:R-:W-:-:S12]  /*0090*/  IMAD.U32 R0, RZ, RZ, UR4 ;  /* 0x00000004ff007e24 */ /* 0x000fd8000f8e00ff */
[----:B-1----:R-:W-:Y:S05]  /*00a0*/  @P0 EXIT ;  /* 0x000000000000094d */ /* 0x002fea0003800000 */
[----:B------:R-:W-:Y:S01]  /*00b0*/  ISETP.GE.U32.AND P0, PT, R0, 0x2, PT ;  /* 0x000000020000780c */ /* 0x000fe20003f06070 */
[----:B------:R-:W0:Y:S01]  /*00c0*/  LDCU.64 UR4, c[0x0][0x358] ;  /* 0x00006b00ff0477ac */ /* 0x000e220008000a00 */
[----:B------:R-:W-:-:S11]  /*00d0*/  IMAD.WIDE.U32 R2, R5, 0x4, R2 ;  /* 0x0000000405027825 */ /* 0x000fd600078e0002 */
[----:B------:R-:W-:Y:S05]  /*00e0*/  @!P0 BRA `(.L_x_70) ;  /* 0x00000000003c8947 */ /* 0x000fea0003800000 */
[----:B------:R-:W-:-:S07]  /*00f0*/  IMAD.WIDE.U32 R4, R8, 0x4, R2 ;  /* 0x0000000408047825 */ /* 0x000fce00078e0002 */
.L_x_73:
[----:B------:R-:W-:Y:S01]  /*0100*/  SHF.R.U32.HI R13, RZ, 0x1, R0 ;  /* 0x00000001ff0d7819 */ /* 0x000fe20000011600 */
[----:B------:R-:W-:Y:S03]  /*0110*/  BSSY.RECONVERGENT B0, `(.L_x_71) ;  /* 0x0000008000007945 */ /* 0x000fe60003800200 */
[----:B------:R-:W-:-:S13]  /*0120*/  ISETP.GE.U32.AND P0, PT, R8, R13, PT ;  /* 0x0000000d0800720c */ /* 0x000fda0003f06070 */
[----:B-1----:R-:W-:Y:S05]  /*0130*/  @P0 BRA `(.L_x_72) ;  /* 0x0000000000140947 */ /* 0x002fea0003800000 */
[----:B------:R-:W-:Y:S01]  /*0140*/  IMAD.WIDE.U32 R6, R13, 0x4, R4 ;  /* 0x000000040d067825 */ /* 0x000fe200078e0004 */
[----:B0-----:R-:W2:Y:S05]  /*0150*/  LDG.E R9, desc[UR4][R4.64] ;  /* 0x0000000404097981 */ /* 0x001eaa000c1e1900 */
[----:B------:R-:W2:Y:S02]  /*0160*/  LDG.E R6, desc[UR4][R6.64] ;  /* 0x0000000406067981 */ /* 0x000ea4000c1e1900 */
[----:B--2---:R-:W-:-:S05]  /*0170*/  IADD3 R9, PT, PT, R6, R9, RZ ;  /* 0x0000000906097210 */ /* 0x004fca0007ffe0ff */
[----:B------:R1:W-:Y:S02]  /*0180*/  STG.E desc[UR4][R4.64], R9 ;  /* 0x0000000904007986 */ /* 0x0003e4000c101904 */
.L_x_72:
[----:B0-----:R-:W-:Y:S05]  /*0190*/  BSYNC.RECONVERGENT B0 ;  /* 0x0000000000007941 */ /* 0x001fea0003800200 */
.L_x_71:
[----:B------:R-:W-:Y:S01]  /*01a0*/  BAR.SYNC.DEFER_BLOCKING 0x0 ;  /* 0x0000000000007b1d */ /* 0x000fe20000010000 */
[----:B------:R-:W-:Y:S02]  /*01b0*/  ISETP.GT.U32.AND P0, PT, R0, 0x3, PT ;  /* 0x000000030000780c */ /* 0x000fe40003f04070 */
[----:B------:R-:W-:-:S11]  /*01c0*/  MOV R0, R13 ;  /* 0x0000000d00007202 */ /* 0x000fd60000000f00 */
[----:B------:R-:W-:Y:S05]  /*01d0*/  @P0 BRA `(.L_x_73) ;  /* 0xfffffffc00c80947 */ /* 0x000fea000383ffff */
.L_x_70:
[----:B------:R-:W-:-:S13]  /*01e0*/  ISETP.NE.AND P0, PT, R8, RZ, PT ;  /* 0x000000ff0800720c */ /* 0x000fda0003f05270 */
[----:B0-----:R-:W-:Y:S05]  /*01f0*/  @P0 EXIT ;  /* 0x000000000000094d */ /* 0x001fea0003800000 */
[----:B------:R-:W2:Y:S01]  /*0200*/  LDG.E R3, desc[UR4][R2.64] ;  /* 0x0000000402037981 */ /* 0x000ea2000c1e1900 */
[----:B-1----:R-:W0:Y:S02]  /*0210*/  LDC.64 R4, c[0x0][0x388] ;  /* 0x0000e200ff047b82 */ /* 0x002e240000000a00 */
[----:B0-----:R-:W-:-:S05]  /*0220*/  IMAD.WIDE.U32 R4, R11, 0x4, R4 ;  /* 0x000000040b047825 */ /* 0x001fca00078e0004 */
[----:B--2---:R-:W-:Y:S01]  /*0230*/  STG.E desc[UR4][R4.64], R3 ;  /* 0x0000000304007986 */ /* 0x004fe2000c101904 */
[----:B------:R-:W-:Y:S05]  /*0240*/  EXIT ;  /* 0x000000000000794d */ /* 0x000fea0003800000 */
.L_x_74:
        /* <DEDUP_REMOVED lines=11> */
.L_x_95:


//--------------------- .text._Z20reduceNeighboredLessPiS_j --------------------------
	.section	.text._Z20reduceNeighboredLessPiS_j,"ax",@progbits
	.align	128
        .global         _Z20reduceNeighboredLessPiS_j
        .type           _Z20reduceNeighboredLessPiS_j,@function
        .size           _Z20reduceNeighboredLessPiS_j,(.L_x_96 - _Z20reduceNeighboredLessPiS_j)
        .other          _Z20reduceNeighboredLessPiS_j,@"STO_CUDA_ENTRY STV_DEFAULT"
_Z20reduceNeighboredLessPiS_j:
.text._Z20reduceNeighboredLessPiS_j:
[----:B------:R-:W-:Y:S01]  /*0000*/  LDC R1, c[0x0][0x37c] ;  /* 0x0000df00ff017b82 */ /* 0x000fe20000000800 */
[----:B------:R-:W0:Y:S01]  /*0010*/  S2R R11, SR_CTAID.X ;  /* 0x00000000000b7919 */ /* 0x000e220000002500 */
[----:B------:R-:W0:Y:S01]  /*0020*/  LDCU UR6, c[0x0][0x360] ;  /* 0x00006c00ff0677ac */ /* 0x000e220008000800 */
[----:B------:R-:W1:Y:S01]  /*0030*/  S2R R0, SR_TID.X ;  /* 0x0000000000007919 */ /* 0x000e620000002100 */
[----:B------:R-:W2:Y:S01]  /*0040*/  LDCU UR4, c[0x0][0x390] ;  /* 0x00007200ff0477ac */ /* 0x000ea20008000800 */
[----:B0-----:R-:W-:-:S05]  /*0050*/  IMAD R5, R11, UR6, RZ ;  /* 0x000000060b057c24 */ /* 0x001fca000f8e02ff */
[----:B-1----:R-:W-:-:S04]  /*0060*/  IADD3 R2, PT, PT, R5, R0, RZ ;  /* 0x0000000005027210 */ /* 0x002fc80007ffe0ff */
[----:B--2---:R-:W-:Y:S02]  /*0070*/  ISETP.GE.U32.AND P0, PT, R2, UR4, PT ;  /* 0x0000000402007c0c */ /* 0x004fe4000bf06070 */
[----:B------:R-:W0:Y:S11]  /*0080*/  LDC.64 R2, c[0x0][0x380] ;  /* 0x0000e000ff027b82 */ /* 0x000e360000000a00 */
[----:B------:R-:W-:Y:S05]  /*0090*/  @P0 EXIT ;  /* 0x000000000000094d */ /* 0x000fea0003800000 */
[----:B------:R-:W-:Y:S01]  /*00a0*/  UISETP.GE.U32.AND UP0, UPT, UR6, 0x2, UPT ;  /* 0x000000020600788c */ /* 0x000fe2000bf06070 */
[----:B0-----:R-:W-:Y:S01]  /*00b0*/  IMAD.WIDE.U32 R2, R5, 0x4, R2 ;  /* 0x0000000405027825 */ /* 0x001fe200078e0002 */
[----:B------:R-:W0:Y:S07]  /*00c0*/  LDCU.64 UR8, c[0x0][0x358] ;  /* 0x00006b00ff0877ac */ /* 0x000e2e0008000a00 */
[----:B------:R-:W-:Y:S05]  /*00d0*/  BRA.U !UP0, `(.L_x_75) ;  /* 0x0000000108487547 */ /* 0x000fea000b800000 */
[----:B------:R-:W-:-:S05]  /*00e0*/  UMOV UR4, 0x1 ;  /* 0x0000000100047882 */ /* 0x000fca0000000000 */
.L_x_78:
[----:B------:R-:W-:Y:S01]  /*00f0*/  USHF.L.U32 UR5, UR4, 0x1, URZ ;  /* 0x0000000104057899 */ /* 0x000fe200080006ff */
[----:B------:R-:W-:Y:S05]  /*0100*/  BSSY.RECONVERGENT B0, `(.L_x_76) ;  /* 0x000000b000007945 */ /* 0x000fea0003800200 */
[----:B-1----:R-:W-:-:S05]  /*0110*/  IMAD R7, R0, UR5, RZ ;  /* 0x0000000500077c24 */ /* 0x002fca000f8e02ff */
[----:B------:R-:W-:-:S13]  /*0120*/  ISETP.GE.U32.AND P0, PT, R7, UR6, PT ;  /* 0x0000000607007c0c */ /* 0x000fda000bf06070 */
[----:B------:R-:W-:Y:S05]  /*0130*/  @P0 BRA `(.L_x_77) ;  /* 0x00000000001c0947 */ /* 0x000fea0003800000 */
[C---:B------:R-:W-:Y:S01]  /*0140*/  IADD3 R5, PT, PT, R7.reuse, UR4, RZ ;  /* 0x0000000407057c10 */ /* 0x040fe2000fffe0ff */
[----:B------:R-:W-:-:S04]  /*0150*/  IMAD.WIDE.U32 R6, R7, 0x4, R2 ;  /* 0x0000000407067825 */ /* 0x000fc800078e0002 */
[----:B------:R-:W-:Y:S01]  /*0160*/  IMAD.WIDE.U32 R4, R5, 0x4, R2 ;  /* 0x0000000405047825 */ /* 0x000fe200078e0002 */
[----:B0-----:R-:W2:Y:S05]  /*0170*/  LDG.E R9, desc[UR8][R6.64] ;  /* 0x0000000806097981 */ /* 0x001eaa000c1e1900 */
[----:B------:R-:W2:Y:S02]  /*0180*/  LDG.E R4, desc[UR8][R4.64] ;  /* 0x0000000804047981 */ /* 0x000ea4000c1e1900 */
[----:B--2---:R-:W-:-:S05]  /*0190*/  IADD3 R9, PT, PT, R4, R9, RZ ;  /* 0x0000000904097210 */ /* 0x004fca0007ffe0ff */
[----:B------:R1:W-:Y:S02]  /*01a0*/  STG.E desc[UR8][R6.64], R9 ;  /* 0x0000000906007986 */ /* 0x0003e4000c101908 */
.L_x_77:
[----:B0-----:R-:W-:Y:S05]  /*01b0*/  BSYNC.RECONVERGENT B0 ;  /* 0x0000000000007941 */ /* 0x001fea0003800200 */
.L_x_76:
[----:B------:R-:W-:Y:S01]  /*01c0*/  BAR.SYNC.DEFER_BLOCKING 0x0 ;  /* 0x0000000000007b1d */ /* 0x000fe20000010000 */
[----:B------:R-:W-:-:S05]  /*01d0*/  UISETP.GE.U32.AND UP0, UPT, UR5, UR6, UPT ;  /* 0x000000060500728c */ /* 0x000fca000bf06070 */
[----:B------:R-:W-:-:S04]  /*01e0*/  UMOV UR4, UR5 ;  /* 0x0000000500047c82 */ /* 0x000fc80008000000 */
[----:B------:R-:W-:Y:S05]  /*01f0*/  BRA.U !UP0, `(.L_x_78) ;  /* 0xfffffffd08bc7547 */ /* 0x000fea000b83ffff */
.L_x_75:
[----:B------:R-:W-:-:S13]  /*0200*/  ISETP.NE.AND P0, PT, R0, RZ, PT ;  /* 0x000000ff0000720c */ /* 0x000fda0003f05270 */
[----:B0-----:R-:W-:Y:S05]  /*0210*/  @P0 EXIT ;  /* 0x000000000000094d */ /* 0x001fea0003800000 */
[----:B------:R-:W2:Y:S01]  /*0220*/  LDG.E R3, desc[UR8][R2.64] ;  /* 0x0000000802037981 */ /* 0x000ea2000c1e1900 */
[----:B------:R-:W0:Y:S02]  /*0230*/  LDC.64 R4, c[0x0][0x388] ;  /* 0x0000e200ff047b82 */ /* 0x000e240000000a00 */
[----:B0-----:R-:W-:-:S05]  /*0240*/  IMAD.WIDE.U32 R4, R11, 0x4, R4 ;  /* 0x000000040b047825 */ /* 0x001fca00078e0004 */
[----:B--2---:R-:W-:Y:S01]  /*0250*/  STG.E desc[UR8][R4.64], R3 ;  /* 0x0000000304007986 */ /* 0x004fe2000c101908 */
[----:B------:R-:W-:Y:S05]  /*0260*/  EXIT ;  /* 0x000000000000794d */ /* 0x000fea0003800000 */
.L_x_79:
        /* <DEDUP_REMOVED lines=9> */
.L_x_96:


//--------------------- .text._Z16reduceNeighboredPiS_j --------------------------
	.section	.text._Z16reduceNeighboredPiS_j,"ax",@progbits
	.align	128
        .global         _Z16reduceNeighboredPiS_j
        .type           _Z16reduceNeighboredPiS_j,@function
        .size           _Z16reduceNeighboredPiS_j,(.L_x_97 - _Z16reduceNeighboredPiS_j)
        .other          _Z16reduceNeighboredPiS_j,@"STO_CUDA_ENTRY STV_DEFAULT"
_Z16reduceNeighboredPiS_j:
.text._Z16reduceNeighboredPiS_j:
[----:B------:R-:W-:Y:S01]  /*0000*/  LDC R1, c[0x0][0x37c] ;  /* 0x0000df00ff017b82 */ /* 0x000fe20000000800 */
[----:B------:R-:W0:Y:S01]  /*0010*/  S2R R13, SR_CTAID.X ;  /* 0x00000000000d7919 */ /* 0x000e220000002500 */
[----:B------:R-:W0:Y:S06]  /*0020*/  LDCU UR4, c[0x0][0x360] ;  /* 0x00006c00ff0477ac */ /* 0x000e2c0008000800 */
[----:B------:R-:W1:Y:S01]  /*0030*/  LDC.64 R2, c[0x0][0x380] ;  /* 0x0000e000ff027b82 */ /* 0x000e620000000a00 */
[----:B------:R-:W2:Y:S01]  /*0040*/  S2R R11, SR_TID.X ;  /* 0x00000000000b7919 */ /* 0x000ea20000002100 */
[----:B------:R-:W3:Y:S01]  /*0050*/  LDCU UR5, c[0x0][0x390] ;  /* 0x00007200ff0577ac */ /* 0x000ee20008000800 */
[----:B0-----:R-:W-:-:S05]  /*0060*/  IMAD R5, R13, UR4, RZ ;  /* 0x000000040d057c24 */ /* 0x001fca000f8e02ff */
[----:B--2---:R-:W-:-:S04]  /*0070*/  IADD3 R0, PT, PT, R5, R11, RZ ;  /* 0x0000000b05007210 */ /* 0x004fc80007ffe0ff */
[----:B---3--:R-:W-:-:S13]  /*0080*/  ISETP.GE.U32.AND P0, PT, R0, UR5, PT ;  /* 0x0000000500007c0c */ /* 0x008fda000bf06070 */
[----:B-1----:R-:W-:Y:S05]  /*0090*/  @P0 EXIT ;  /* 0x000000000000094d */ /* 0x002fea0003800000 */
[----:B------:R-:W-:Y:S01]  /*00a0*/  UISETP.GE.U32.AND UP0, UPT, UR4, 0x2, UPT ;  /* 0x000000020400788c */ /* 0x000fe2000bf06070 */
[----:B------:R-:W-:Y:S01]  /*00b0*/  IMAD.WIDE.U32 R2, R5, 0x4, R2 ;  /* 0x0000000405027825 */ /* 0x000fe200078e0002 */
[----:B------:R-:W0:Y:S07]  /*00c0*/  LDCU.64 UR6, c[0x0][0x358] ;  /* 0x00006b00ff0677ac */ /* 0x000e2e0008000a00 */
[----:B------:R-:W-:Y:S05]  /*00d0*/  BRA.U !UP0, `(.L_x_80) ;  /* 0x0000000108447547 */ /* 0x000fea000b800000 */
[----:B------:R-:W-:Y:S02]  /*00e0*/  HFMA2 R7, -RZ, RZ, 0, 5.9604644775390625e-08 ;  /* 0x00000001ff077431 */ /* 0x000fe400000001ff */
[----:B------:R-:W-:-:S07]  /*00f0*/  IMAD.WIDE.U32 R4, R11, 0x4, R2 ;  /* 0x000000040b047825 */ /* 0x000fce00078e0002 */
.L_x_83:
[----:B------:R-:W-:Y:S01]  /*0100*/  SHF.L.U32 R8, R7, 0x1, RZ ;  /* 0x0000000107087819 */ /* 0x000fe200000006ff */
[----:B------:R-:W-:Y:S04]  /*0110*/  BSSY.RECONVERGENT B0, `(.L_x_81) ;  /* 0x0000009000007945 */ /* 0x000fe80003800200 */
[----:B------:R-:W-:-:S05]  /*0120*/  VIADD R0, R8, 0xffffffff ;  /* 0xffffffff08007836 */ /* 0x000fca0000000000 */
[----:B------:R-:W-:-:S13]  /*0130*/  LOP3.LUT P0, RZ, R0, R11, RZ, 0xc0, !PT ;  /* 0x0000000b00ff7212 */ /* 0x000fda000780c0ff */
[----:B-1----:R-:W-:Y:S05]  /*0140*/  @P0 BRA `(.L_x_82) ;  /* 0x0000000000140947 */ /* 0x002fea0003800000 */
[----:B------:R-:W-:Y:S01]  /*0150*/  IMAD.WIDE R6, R7, 0x4, R4 ;  /* 0x0000000407067825 */ /* 0x000fe200078e0204 */
[----:B0-----:R-:W2:Y:S05]  /*0160*/  LDG.E R9, desc[UR6][R4.64] ;  /* 0x0000000604097981 */ /* 0x001eaa000c1e1900 */
[----:B------:R-:W2:Y:S02]  /*0170*/  LDG.E R6, desc[UR6][R6.64] ;  /* 0x0000000606067981 */ /* 0x000ea4000c1e1900 */
[----:B--2---:R-:W-:-:S05]  /*0180*/  IADD3 R9, PT, PT, R6, R9, RZ ;  /* 0x0000000906097210 */ /* 0x004fca0007ffe0ff */
[----:B------:R1:W-:Y:S02]  /*0190*/  STG.E desc[UR6][R4.64], R9 ;  /* 0x0000000904007986 */ /* 0x0003e4000c101906 */
.L_x_82:
[----:B0-----:R-:W-:Y:S05]  /*01a0*/  BSYNC.RECONVERGENT B0 ;  /* 0x0000000000007941 */ /* 0x001fea0003800200 */
.L_x_81:
[----:B------:R-:W-:Y:S01]  /*01b0*/  BAR.SYNC.DEFER_BLOCKING 0x0 ;  /* 0x0000000000007b1d */ /* 0x000fe20000010000 */
[----:B------:R-:W-:Y:S01]  /*01c0*/  ISETP.GE.U32.AND P0, PT, R8, UR4, PT ;  /* 0x0000000408007c0c */ /* 0x000fe2000bf06070 */
[----:B------:R-:W-:-:S12]  /*01d0*/  IMAD.MOV.U32 R7, RZ, RZ, R8 ;  /* 0x000000ffff077224 */ /* 0x000fd800078e0008 */
[----:B------:R-:W-:Y:S05]  /*01e0*/  @!P0 BRA `(.L_x_83) ;  /* 0xfffffffc00c48947 */ /* 0x000fea000383ffff */
.L_x_80:
[----:B------:R-:W-:-:S13]  /*01f0*/  ISETP.NE.AND P0, PT, R11, RZ, PT ;  /* 0x000000ff0b00720c */ /* 0x000fda0003f05270 */
[----:B0-----:R-:W-:Y:S05]  /*0200*/  @P0 EXIT ;  /* 0x000000000000094d */ /* 0x001fea0003800000 */
[----:B------:R-:W2:Y:S01]  /*0210*/  LDG.E R3, desc[UR6][R2.64] ;  /* 0x0000000602037981 */ /* 0x000ea2000c1e1900 */
[----:B-1----:R-:W0:Y:S02]  /*0220*/  LDC.64 R4, c[0x0][0x388] ;  /* 0x0000e200ff047b82 */ /* 0x002e240000000a00 */
[----:B0-----:R-:W-:-:S05]  /*0230*/  IMAD.WIDE.U32 R4, R13, 0x4, R4 ;  /* 0x000000040d047825 */ /* 0x001fca00078e0004 */
[----:B--2---:R-:W-:Y:S01]  /*0240*/  STG.E desc[UR6][R4.64], R3 ;  /* 0x0000000304007986 */ /* 0x004fe2000c101906 */
[----:B------:R-:W-:Y:S05]  /*0250*/  EXIT ;  /* 0x000000000000794d */ /* 0x000fea0003800000 */
.L_x_84:
        /* <DEDUP_REMOVED lines=10> */
.L_x_97:


//--------------------- .nv.shared.reserved.0     --------------------------
	.section	.nv.shared.reserved.0,"aw",@nobits
	.weak		__nv_reservedSMEM_offset_0_alias
	.size		__nv_reservedSMEM_offset_0_alias, 0, 64
	.other		__nv_reservedSMEM_offset_0_alias,@"STO_CUDA_RESERVED_SHARED STV_DEFAULT"
__nv_reservedSMEM_offset_0_alias:
	.zero		0
	.zero		64


//--------------------- .nv.constant0._Z28reduceCompleteUnrollingWarpsILj64EEvPiS0_j --------------------------
	.section	.nv.constant0._Z28reduceCompleteUnrollingWarpsILj64EEvPiS0_j,"a",@progbits
	.sectionflags	@""
	.align	4
.nv.constant0._Z28reduceCompleteUnrollingWarpsILj64EEvPiS0_j:
	.zero		916


//--------------------- .nv.constant0._Z28reduceCompleteUnrollingWarpsILj128EEvPiS0_j --------------------------
	.section	.nv.constant0._Z28reduceCompleteUnrollingWarpsILj128EEvPiS0_j,"a",@progbits
	.sectionflags	@""
	.align	4
.nv.constant0._Z28reduceCompleteUnrollingWarpsILj128EEvPiS0_j:
	.zero		916


//--------------------- .nv.constant0._Z28reduceCompleteUnrollingWarpsILj256EEvPiS0_j --------------------------
	.section	.nv.constant0._Z28reduceCompleteUnrollingWarpsILj256EEvPiS0_j,"a",@progbits
	.sectionflags	@""
	.align	4
.nv.constant0._Z28reduceCompleteUnrollingWarpsILj256EEvPiS0_j:
	.zero		916


//--------------------- .nv.constant0._Z28reduceCompleteUnrollingWarpsILj512EEvPiS0_j --------------------------
	.section	.nv.constant0._Z28reduceCompleteUnrollingWarpsILj512EEvPiS0_j,"a",@progbits
	.sectionflags	@""
	.align	4
.nv.constant0._Z28reduceCompleteUnrollingWarpsILj512EEvPiS0_j:
	.zero		916


//--------------------- .nv.constant0._Z28reduceCompleteUnrollingWarpsILj1024EEvPiS0_j --------------------------
	.section	.nv.constant0._Z28reduceCompleteUnrollingWarpsILj1024EEvPiS0_j,"a",@progbits
	.sectionflags	@""
	.align	4
.nv.constant0._Z28reduceCompleteUnrollingWarpsILj1024EEvPiS0_j:
	.zero		916


//--------------------- .nv.constant0._Z29reduceCompleteUnrollingWarps8PiS_j --------------------------
	.section	.nv.constant0._Z29reduceCompleteUnrollingWarps8PiS_j,"a",@progbits
	.sectionflags	@""
	.align	4
.nv.constant0._Z29reduceCompleteUnrollingWarps8PiS_j:
	.zero		916


//--------------------- .nv.constant0._Z21reduceUnrollingWarps8PiS_j --------------------------
	.section	.nv.constant0._Z21reduceUnrollingWarps8PiS_j,"a",@progbits
	.sectionflags	@""
	.align	4
.nv.constant0._Z21reduceUnrollingWarps8PiS_j:
	.zero		916


//--------------------- .nv.constant0._Z16reduceUnrolling8PiS_j --------------------------
	.section	.nv.constant0._Z16reduceUnrolling8PiS_j,"a",@progbits
	.sectionflags	@""
	.align	4
.nv.constant0._Z16reduceUnrolling8PiS_j:
	.zero		916


//--------------------- .nv.constant0._Z16reduceUnrolling4PiS_j --------------------------
	.section	.nv.constant0._Z16reduceUnrolling4PiS_j,"a",@progbits
	.sectionflags	@""
	.align	4
.nv.constant0._Z16reduceUnrolling4PiS_j:
	.zero		916


//--------------------- .nv.constant0._Z16reduceUnrolling2PiS_j --------------------------
	.section	.nv.constant0._Z16reduceUnrolling2PiS_j,"a",@progbits
	.sectionflags	@""
	.align	4
.nv.constant0._Z16reduceUnrolling2PiS_j:
	.zero		916


//--------------------- .nv.constant0._Z17reduceInterleavedPiS_j --------------------------
	.section	.nv.constant0._Z17reduceInterleavedPiS_j,"a",@progbits
	.sectionflags	@""
	.align	4
.nv.constant0._Z17reduceInterleavedPiS_j:
	.zero		916


//--------------------- .nv.constant0._Z20reduceNeighboredLessPiS_j --------------------------
	.section	.nv.constant0._Z20reduceNeighboredLessPiS_j,"a",@progbits
	.sectionflags	@""
	.align	4
.nv.constant0._Z20reduceNeighboredLessPiS_j:
	.zero		916


//--------------------- .nv.constant0._Z16reduceNeighboredPiS_j --------------------------
	.section	.nv.constant0._Z16reduceNeighboredPiS_j,"a",@progbits
	.sectionflags	@""
	.align	4
.nv.constant0._Z16reduceNeighboredPiS_j:
	.zero		916


//--------------------- SYMBOLS --------------------------

	.type		.nv.reservedSmem.offset0,@object
	.size		.nv.reservedSmem.offset0,0x4
